//
// Generated by NVIDIA NVVM Compiler
//
// Compiler Build ID: CL-36424714
// Cuda compilation tools, release 13.0, V13.0.88
// Based on NVVM 20.0.0
//

.version 9.0
.target sm_100
.address_size 64

	// .globl	_Z7sumRowsPKfRKjS2_Pf
.extern .func  (.param .b32 func_retval0) vprintf
(
	.param .b64 vprintf_param_0,
	.param .b64 vprintf_param_1
)
;
.global .align 1 .b8 $str[30] = {80, 91, 37, 100, 44, 37, 100, 32, 61, 32, 37, 100, 93, 32, 61, 32, 37, 102, 32, 47, 32, 37, 102, 32, 61, 32, 37, 102, 10};

.visible .entry _Z7sumRowsPKfRKjS2_Pf(
	.param .u64 .ptr .align 1 _Z7sumRowsPKfRKjS2_Pf_param_0,
	.param .u64 .ptr .align 1 _Z7sumRowsPKfRKjS2_Pf_param_1,
	.param .u64 .ptr .align 1 _Z7sumRowsPKfRKjS2_Pf_param_2,
	.param .u64 .ptr .align 1 _Z7sumRowsPKfRKjS2_Pf_param_3
)
{


	ret;

}
	// .globl	_Z4getGPfPKfjjf
.visible .entry _Z4getGPfPKfjjf(
	.param .u64 .ptr .align 1 _Z4getGPfPKfjjf_param_0,
	.param .u64 .ptr .align 1 _Z4getGPfPKfjjf_param_1,
	.param .u32 _Z4getGPfPKfjjf_param_2,
	.param .u32 _Z4getGPfPKfjjf_param_3,
	.param .f32 _Z4getGPfPKfjjf_param_4
)
{
	.reg .pred 	%p<13>;
	.reg .b32 	%r<123>;
	.reg .b32 	%f<98>;
	.reg .b64 	%rd<70>;

	ld.param.u64 	%rd3, [_Z4getGPfPKfjjf_param_1];
	ld.param.u32 	%r65, [_Z4getGPfPKfjjf_param_2];
	ld.param.u32 	%r66, [_Z4getGPfPKfjjf_param_3];
	cvta.to.global.u64 	%rd1, %rd3;
	mov.u32 	%r67, %ctaid.x;
	mov.u32 	%r68, %ntid.x;
	mul.lo.s32 	%r1, %r67, %r68;
	mov.u32 	%r2, %tid.x;
	add.s32 	%r3, %r1, %r2;
	mov.u32 	%r69, %ctaid.y;
	mov.u32 	%r70, %ntid.y;
	mul.lo.s32 	%r4, %r69, %r70;
	mov.u32 	%r5, %tid.y;
	add.s32 	%r6, %r4, %r5;
	setp.gt.u32 	%p1, %r3, %r6;
	max.u32 	%r71, %r3, %r6;
	setp.ge.u32 	%p2, %r71, %r65;
	or.pred  	%p3, %p2, %p1;
	@%p3 bra 	$L__BB1_14;
	setp.eq.s32 	%p4, %r66, 0;
	mov.f32 	%f97, 0f00000000;
	@%p4 bra 	$L__BB1_13;
	and.b32  	%r7, %r66, 7;
	setp.lt.u32 	%p5, %r66, 8;
	mov.f32 	%f97, 0f00000000;
	mov.b32 	%r121, 0;
	@%p5 bra 	$L__BB1_5;
	and.b32  	%r121, %r66, -8;
	neg.s32 	%r119, %r121;
	add.s32 	%r73, %r5, %r65;
	add.s32 	%r118, %r73, %r4;
	shl.b32 	%r11, %r65, 3;
	shl.b32 	%r74, %r65, 1;
	add.s32 	%r117, %r6, %r74;
	mul.lo.s32 	%r75, %r65, 3;
	add.s32 	%r116, %r6, %r75;
	shl.b32 	%r76, %r65, 2;
	add.s32 	%r115, %r6, %r76;
	mul.lo.s32 	%r77, %r65, 5;
	add.s32 	%r114, %r6, %r77;
	mul.lo.s32 	%r78, %r65, 6;
	add.s32 	%r113, %r6, %r78;
	mul.lo.s32 	%r79, %r65, 7;
	add.s32 	%r112, %r6, %r79;
	add.s32 	%r80, %r2, %r65;
	add.s32 	%r110, %r80, %r1;
	add.s32 	%r109, %r3, %r74;
	add.s32 	%r108, %r3, %r75;
	add.s32 	%r107, %r3, %r76;
	add.s32 	%r106, %r3, %r77;
	add.s32 	%r105, %r3, %r78;
	add.s32 	%r104, %r3, %r79;
	mov.f32 	%f97, 0f00000000;
	mov.u32 	%r103, %r3;
	mov.u32 	%r111, %r6;
$L__BB1_4:
	.pragma "nounroll";
	mul.wide.u32 	%rd4, %r103, 4;
	add.s64 	%rd5, %rd1, %rd4;
	ld.global.f32 	%f18, [%rd5];
	mul.wide.u32 	%rd6, %r111, 4;
	add.s64 	%rd7, %rd1, %rd6;
	ld.global.f32 	%f19, [%rd7];
	sub.f32 	%f20, %f18, %f19;
	fma.rn.f32 	%f21, %f20, %f20, %f97;
	mul.wide.u32 	%rd8, %r110, 4;
	add.s64 	%rd9, %rd1, %rd8;
	ld.global.f32 	%f22, [%rd9];
	mul.wide.u32 	%rd10, %r118, 4;
	add.s64 	%rd11, %rd1, %rd10;
	ld.global.f32 	%f23, [%rd11];
	sub.f32 	%f24, %f22, %f23;
	fma.rn.f32 	%f25, %f24, %f24, %f21;
	mul.wide.u32 	%rd12, %r109, 4;
	add.s64 	%rd13, %rd1, %rd12;
	ld.global.f32 	%f26, [%rd13];
	mul.wide.u32 	%rd14, %r117, 4;
	add.s64 	%rd15, %rd1, %rd14;
	ld.global.f32 	%f27, [%rd15];
	sub.f32 	%f28, %f26, %f27;
	fma.rn.f32 	%f29, %f28, %f28, %f25;
	mul.wide.u32 	%rd16, %r108, 4;
	add.s64 	%rd17, %rd1, %rd16;
	ld.global.f32 	%f30, [%rd17];
	mul.wide.u32 	%rd18, %r116, 4;
	add.s64 	%rd19, %rd1, %rd18;
	ld.global.f32 	%f31, [%rd19];
	sub.f32 	%f32, %f30, %f31;
	fma.rn.f32 	%f33, %f32, %f32, %f29;
	mul.wide.u32 	%rd20, %r107, 4;
	add.s64 	%rd21, %rd1, %rd20;
	ld.global.f32 	%f34, [%rd21];
	mul.wide.u32 	%rd22, %r115, 4;
	add.s64 	%rd23, %rd1, %rd22;
	ld.global.f32 	%f35, [%rd23];
	sub.f32 	%f36, %f34, %f35;
	fma.rn.f32 	%f37, %f36, %f36, %f33;
	mul.wide.u32 	%rd24, %r106, 4;
	add.s64 	%rd25, %rd1, %rd24;
	ld.global.f32 	%f38, [%rd25];
	mul.wide.u32 	%rd26, %r114, 4;
	add.s64 	%rd27, %rd1, %rd26;
	ld.global.f32 	%f39, [%rd27];
	sub.f32 	%f40, %f38, %f39;
	fma.rn.f32 	%f41, %f40, %f40, %f37;
	mul.wide.u32 	%rd28, %r105, 4;
	add.s64 	%rd29, %rd1, %rd28;
	ld.global.f32 	%f42, [%rd29];
	mul.wide.u32 	%rd30, %r113, 4;
	add.s64 	%rd31, %rd1, %rd30;
	ld.global.f32 	%f43, [%rd31];
	sub.f32 	%f44, %f42, %f43;
	fma.rn.f32 	%f45, %f44, %f44, %f41;
	mul.wide.u32 	%rd32, %r104, 4;
	add.s64 	%rd33, %rd1, %rd32;
	ld.global.f32 	%f46, [%rd33];
	mul.wide.u32 	%rd34, %r112, 4;
	add.s64 	%rd35, %rd1, %rd34;
	ld.global.f32 	%f47, [%rd35];
	sub.f32 	%f48, %f46, %f47;
	fma.rn.f32 	%f97, %f48, %f48, %f45;
	add.s32 	%r119, %r119, 8;
	add.s32 	%r118, %r118, %r11;
	add.s32 	%r117, %r117, %r11;
	add.s32 	%r116, %r116, %r11;
	add.s32 	%r115, %r115, %r11;
	add.s32 	%r114, %r114, %r11;
	add.s32 	%r113, %r113, %r11;
	add.s32 	%r112, %r112, %r11;
	add.s32 	%r111, %r111, %r11;
	add.s32 	%r110, %r110, %r11;
	add.s32 	%r109, %r109, %r11;
	add.s32 	%r108, %r108, %r11;
	add.s32 	%r107, %r107, %r11;
	add.s32 	%r106, %r106, %r11;
	add.s32 	%r105, %r105, %r11;
	add.s32 	%r104, %r104, %r11;
	add.s32 	%r103, %r103, %r11;
	setp.ne.s32 	%p6, %r119, 0;
	@%p6 bra 	$L__BB1_4;
$L__BB1_5:
	setp.eq.s32 	%p7, %r7, 0;
	@%p7 bra 	$L__BB1_13;
	and.b32  	%r60, %r66, 3;
	setp.lt.u32 	%p8, %r7, 4;
	@%p8 bra 	$L__BB1_8;
	mul.lo.s32 	%r81, %r121, %r65;
	add.s32 	%r82, %r81, %r3;
	mul.wide.u32 	%rd36, %r82, 4;
	add.s64 	%rd37, %rd1, %rd36;
	ld.global.f32 	%f50, [%rd37];
	add.s32 	%r83, %r81, %r6;
	mul.wide.u32 	%rd38, %r83, 4;
	add.s64 	%rd39, %rd1, %rd38;
	ld.global.f32 	%f51, [%rd39];
	sub.f32 	%f52, %f50, %f51;
	fma.rn.f32 	%f53, %f52, %f52, %f97;
	add.s32 	%r84, %r82, %r65;
	mul.wide.u32 	%rd40, %r84, 4;
	add.s64 	%rd41, %rd1, %rd40;
	ld.global.f32 	%f54, [%rd41];
	add.s32 	%r85, %r83, %r65;
	mul.wide.u32 	%rd42, %r85, 4;
	add.s64 	%rd43, %rd1, %rd42;
	ld.global.f32 	%f55, [%rd43];
	sub.f32 	%f56, %f54, %f55;
	fma.rn.f32 	%f57, %f56, %f56, %f53;
	add.s32 	%r86, %r84, %r65;
	mul.wide.u32 	%rd44, %r86, 4;
	add.s64 	%rd45, %rd1, %rd44;
	ld.global.f32 	%f58, [%rd45];
	add.s32 	%r87, %r85, %r65;
	mul.wide.u32 	%rd46, %r87, 4;
	add.s64 	%rd47, %rd1, %rd46;
	ld.global.f32 	%f59, [%rd47];
	sub.f32 	%f60, %f58, %f59;
	fma.rn.f32 	%f61, %f60, %f60, %f57;
	add.s32 	%r88, %r86, %r65;
	mul.wide.u32 	%rd48, %r88, 4;
	add.s64 	%rd49, %rd1, %rd48;
	ld.global.f32 	%f62, [%rd49];
	add.s32 	%r89, %r87, %r65;
	mul.wide.u32 	%rd50, %r89, 4;
	add.s64 	%rd51, %rd1, %rd50;
	ld.global.f32 	%f63, [%rd51];
	sub.f32 	%f64, %f62, %f63;
	fma.rn.f32 	%f97, %f64, %f64, %f61;
	add.s32 	%r121, %r121, 4;
$L__BB1_8:
	setp.eq.s32 	%p9, %r60, 0;
	@%p9 bra 	$L__BB1_13;
	setp.eq.s32 	%p10, %r60, 1;
	@%p10 bra 	$L__BB1_11;
	mul.lo.s32 	%r90, %r121, %r65;
	add.s32 	%r91, %r90, %r3;
	mul.wide.u32 	%rd52, %r91, 4;
	add.s64 	%rd53, %rd1, %rd52;
	ld.global.f32 	%f66, [%rd53];
	add.s32 	%r92, %r90, %r6;
	mul.wide.u32 	%rd54, %r92, 4;
	add.s64 	%rd55, %rd1, %rd54;
	ld.global.f32 	%f67, [%rd55];
	sub.f32 	%f68, %f66, %f67;
	fma.rn.f32 	%f69, %f68, %f68, %f97;
	add.s32 	%r93, %r91, %r65;
	mul.wide.u32 	%rd56, %r93, 4;
	add.s64 	%rd57, %rd1, %rd56;
	ld.global.f32 	%f70, [%rd57];
	add.s32 	%r94, %r92, %r65;
	mul.wide.u32 	%rd58, %r94, 4;
	add.s64 	%rd59, %rd1, %rd58;
	ld.global.f32 	%f71, [%rd59];
	sub.f32 	%f72, %f70, %f71;
	fma.rn.f32 	%f97, %f72, %f72, %f69;
	add.s32 	%r121, %r121, 2;
$L__BB1_11:
	and.b32  	%r95, %r66, 1;
	setp.eq.b32 	%p11, %r95, 1;
	not.pred 	%p12, %p11;
	@%p12 bra 	$L__BB1_13;
	mul.lo.s32 	%r96, %r121, %r65;
	add.s32 	%r97, %r96, %r3;
	mul.wide.u32 	%rd60, %r97, 4;
	add.s64 	%rd61, %rd1, %rd60;
	ld.global.f32 	%f73, [%rd61];
	add.s32 	%r98, %r96, %r6;
	mul.wide.u32 	%rd62, %r98, 4;
	add.s64 	%rd63, %rd1, %rd62;
	ld.global.f32 	%f74, [%rd63];
	sub.f32 	%f75, %f73, %f74;
	fma.rn.f32 	%f97, %f75, %f75, %f97;
$L__BB1_13:
	ld.param.f32 	%f89, [_Z4getGPfPKfjjf_param_4];
	ld.param.u64 	%rd69, [_Z4getGPfPKfjjf_param_0];
	cvta.to.global.u64 	%rd64, %rd69;
	mul.f32 	%f76, %f89, %f97;
	fma.rn.f32 	%f77, %f76, 0f3BBB989D, 0f3F000000;
	cvt.sat.f32.f32 	%f78, %f77;
	mov.f32 	%f79, 0f4B400001;
	mov.f32 	%f80, 0f437C0000;
	fma.rm.f32 	%f81, %f78, %f80, %f79;
	add.f32 	%f82, %f81, 0fCB40007F;
	neg.f32 	%f83, %f82;
	fma.rn.f32 	%f84, %f76, 0f3FB8AA3B, %f83;
	fma.rn.f32 	%f85, %f76, 0f32A57060, %f84;
	mov.b32 	%r99, %f81;
	shl.b32 	%r100, %r99, 23;
	mov.b32 	%f86, %r100;
	ex2.approx.ftz.f32 	%f87, %f85;
	mul.f32 	%f88, %f87, %f86;
	mad.lo.s32 	%r101, %r65, %r3, %r6;
	mul.wide.u32 	%rd65, %r101, 4;
	add.s64 	%rd66, %rd64, %rd65;
	st.global.f32 	[%rd66], %f88;
	mad.lo.s32 	%r102, %r65, %r6, %r3;
	mul.wide.u32 	%rd67, %r102, 4;
	add.s64 	%rd68, %rd64, %rd67;
	st.global.f32 	[%rd68], %f88;
$L__BB1_14:
	ret;

}
	// .globl	_Z12getNumeratorPKfS0_Pfjjjf
.visible .entry _Z12getNumeratorPKfS0_Pfjjjf(
	.param .u64 .ptr .align 1 _Z12getNumeratorPKfS0_Pfjjjf_param_0,
	.param .u64 .ptr .align 1 _Z12getNumeratorPKfS0_Pfjjjf_param_1,
	.param .u64 .ptr .align 1 _Z12getNumeratorPKfS0_Pfjjjf_param_2,
	.param .u32 _Z12getNumeratorPKfS0_Pfjjjf_param_3,
	.param .u32 _Z12getNumeratorPKfS0_Pfjjjf_param_4,
	.param .u32 _Z12getNumeratorPKfS0_Pfjjjf_param_5,
	.param .f32 _Z12getNumeratorPKfS0_Pfjjjf_param_6
)
{
	.reg .pred 	%p<13>;
	.reg .b32 	%r<121>;
	.reg .b32 	%f<98>;
	.reg .b64 	%rd<70>;

	ld.param.u64 	%rd4, [_Z12getNumeratorPKfS0_Pfjjjf_param_0];
	ld.param.u64 	%rd5, [_Z12getNumeratorPKfS0_Pfjjjf_param_1];
	ld.param.u32 	%r64, [_Z12getNumeratorPKfS0_Pfjjjf_param_3];
	ld.param.u32 	%r67, [_Z12getNumeratorPKfS0_Pfjjjf_param_4];
	ld.param.u32 	%r66, [_Z12getNumeratorPKfS0_Pfjjjf_param_5];
	cvta.to.global.u64 	%rd1, %rd5;
	cvta.to.global.u64 	%rd2, %rd4;
	mov.u32 	%r68, %ctaid.x;
	mov.u32 	%r69, %ntid.x;
	mul.lo.s32 	%r1, %r68, %r69;
	mov.u32 	%r2, %tid.x;
	add.s32 	%r3, %r1, %r2;
	mov.u32 	%r70, %ctaid.y;
	mov.u32 	%r71, %ntid.y;
	mul.lo.s32 	%r4, %r70, %r71;
	mov.u32 	%r5, %tid.y;
	add.s32 	%r72, %r4, %r5;
	setp.ge.u32 	%p1, %r3, %r64;
	setp.ge.u32 	%p2, %r72, %r67;
	or.pred  	%p3, %p1, %p2;
	@%p3 bra 	$L__BB2_14;
	setp.eq.s32 	%p4, %r66, 0;
	mov.f32 	%f97, 0f00000000;
	@%p4 bra 	$L__BB2_13;
	setp.lt.u32 	%p5, %r66, 8;
	mov.f32 	%f97, 0f00000000;
	mov.b32 	%r119, 0;
	@%p5 bra 	$L__BB2_5;
	and.b32  	%r74, %r66, -8;
	neg.s32 	%r117, %r74;
	add.s32 	%r75, %r2, %r64;
	add.s32 	%r116, %r75, %r1;
	shl.b32 	%r76, %r64, 1;
	add.s32 	%r115, %r3, %r76;
	mad.lo.s32 	%r114, %r64, 3, %r3;
	shl.b32 	%r77, %r64, 2;
	add.s32 	%r113, %r3, %r77;
	mad.lo.s32 	%r112, %r64, 5, %r3;
	mad.lo.s32 	%r111, %r64, 6, %r3;
	mad.lo.s32 	%r110, %r64, 7, %r3;
	add.s32 	%r78, %r5, %r67;
	add.s32 	%r108, %r78, %r4;
	shl.b32 	%r79, %r67, 1;
	add.s32 	%r107, %r72, %r79;
	mad.lo.s32 	%r106, %r67, 3, %r72;
	shl.b32 	%r80, %r67, 2;
	add.s32 	%r105, %r72, %r80;
	mad.lo.s32 	%r104, %r67, 5, %r72;
	mad.lo.s32 	%r103, %r67, 6, %r72;
	mad.lo.s32 	%r102, %r67, 7, %r72;
	mov.f32 	%f97, 0f00000000;
	mov.u32 	%r101, %r72;
	mov.u32 	%r109, %r3;
$L__BB2_4:
	.pragma "nounroll";
	and.b32  	%r119, %r66, -8;
	mul.wide.u32 	%rd6, %r101, 4;
	add.s64 	%rd7, %rd2, %rd6;
	ld.global.f32 	%f18, [%rd7];
	mul.wide.u32 	%rd8, %r109, 4;
	add.s64 	%rd9, %rd1, %rd8;
	ld.global.f32 	%f19, [%rd9];
	sub.f32 	%f20, %f18, %f19;
	fma.rn.f32 	%f21, %f20, %f20, %f97;
	mul.wide.u32 	%rd10, %r108, 4;
	add.s64 	%rd11, %rd2, %rd10;
	ld.global.f32 	%f22, [%rd11];
	mul.wide.u32 	%rd12, %r116, 4;
	add.s64 	%rd13, %rd1, %rd12;
	ld.global.f32 	%f23, [%rd13];
	sub.f32 	%f24, %f22, %f23;
	fma.rn.f32 	%f25, %f24, %f24, %f21;
	mul.wide.u32 	%rd14, %r107, 4;
	add.s64 	%rd15, %rd2, %rd14;
	ld.global.f32 	%f26, [%rd15];
	mul.wide.u32 	%rd16, %r115, 4;
	add.s64 	%rd17, %rd1, %rd16;
	ld.global.f32 	%f27, [%rd17];
	sub.f32 	%f28, %f26, %f27;
	fma.rn.f32 	%f29, %f28, %f28, %f25;
	mul.wide.u32 	%rd18, %r106, 4;
	add.s64 	%rd19, %rd2, %rd18;
	ld.global.f32 	%f30, [%rd19];
	mul.wide.u32 	%rd20, %r114, 4;
	add.s64 	%rd21, %rd1, %rd20;
	ld.global.f32 	%f31, [%rd21];
	sub.f32 	%f32, %f30, %f31;
	fma.rn.f32 	%f33, %f32, %f32, %f29;
	mul.wide.u32 	%rd22, %r105, 4;
	add.s64 	%rd23, %rd2, %rd22;
	ld.global.f32 	%f34, [%rd23];
	mul.wide.u32 	%rd24, %r113, 4;
	add.s64 	%rd25, %rd1, %rd24;
	ld.global.f32 	%f35, [%rd25];
	sub.f32 	%f36, %f34, %f35;
	fma.rn.f32 	%f37, %f36, %f36, %f33;
	mul.wide.u32 	%rd26, %r104, 4;
	add.s64 	%rd27, %rd2, %rd26;
	ld.global.f32 	%f38, [%rd27];
	mul.wide.u32 	%rd28, %r112, 4;
	add.s64 	%rd29, %rd1, %rd28;
	ld.global.f32 	%f39, [%rd29];
	sub.f32 	%f40, %f38, %f39;
	fma.rn.f32 	%f41, %f40, %f40, %f37;
	mul.wide.u32 	%rd30, %r103, 4;
	add.s64 	%rd31, %rd2, %rd30;
	ld.global.f32 	%f42, [%rd31];
	mul.wide.u32 	%rd32, %r111, 4;
	add.s64 	%rd33, %rd1, %rd32;
	ld.global.f32 	%f43, [%rd33];
	sub.f32 	%f44, %f42, %f43;
	fma.rn.f32 	%f45, %f44, %f44, %f41;
	mul.wide.u32 	%rd34, %r102, 4;
	add.s64 	%rd35, %rd2, %rd34;
	ld.global.f32 	%f46, [%rd35];
	mul.wide.u32 	%rd36, %r110, 4;
	add.s64 	%rd37, %rd1, %rd36;
	ld.global.f32 	%f47, [%rd37];
	sub.f32 	%f48, %f46, %f47;
	fma.rn.f32 	%f97, %f48, %f48, %f45;
	add.s32 	%r117, %r117, 8;
	shl.b32 	%r81, %r64, 3;
	add.s32 	%r116, %r116, %r81;
	add.s32 	%r115, %r115, %r81;
	add.s32 	%r114, %r114, %r81;
	add.s32 	%r113, %r113, %r81;
	add.s32 	%r112, %r112, %r81;
	add.s32 	%r111, %r111, %r81;
	add.s32 	%r110, %r110, %r81;
	add.s32 	%r109, %r109, %r81;
	shl.b32 	%r82, %r67, 3;
	add.s32 	%r108, %r108, %r82;
	add.s32 	%r107, %r107, %r82;
	add.s32 	%r106, %r106, %r82;
	add.s32 	%r105, %r105, %r82;
	add.s32 	%r104, %r104, %r82;
	add.s32 	%r103, %r103, %r82;
	add.s32 	%r102, %r102, %r82;
	add.s32 	%r101, %r101, %r82;
	setp.ne.s32 	%p6, %r117, 0;
	@%p6 bra 	$L__BB2_4;
$L__BB2_5:
	and.b32  	%r58, %r66, 7;
	setp.eq.s32 	%p7, %r58, 0;
	@%p7 bra 	$L__BB2_13;
	and.b32  	%r59, %r66, 3;
	setp.lt.u32 	%p8, %r58, 4;
	@%p8 bra 	$L__BB2_8;
	mad.lo.s32 	%r83, %r119, %r67, %r72;
	mul.wide.u32 	%rd38, %r83, 4;
	add.s64 	%rd39, %rd2, %rd38;
	ld.global.f32 	%f50, [%rd39];
	mad.lo.s32 	%r84, %r119, %r64, %r3;
	mul.wide.u32 	%rd40, %r84, 4;
	add.s64 	%rd41, %rd1, %rd40;
	ld.global.f32 	%f51, [%rd41];
	sub.f32 	%f52, %f50, %f51;
	fma.rn.f32 	%f53, %f52, %f52, %f97;
	add.s32 	%r85, %r83, %r67;
	mul.wide.u32 	%rd42, %r85, 4;
	add.s64 	%rd43, %rd2, %rd42;
	ld.global.f32 	%f54, [%rd43];
	add.s32 	%r86, %r84, %r64;
	mul.wide.u32 	%rd44, %r86, 4;
	add.s64 	%rd45, %rd1, %rd44;
	ld.global.f32 	%f55, [%rd45];
	sub.f32 	%f56, %f54, %f55;
	fma.rn.f32 	%f57, %f56, %f56, %f53;
	add.s32 	%r87, %r85, %r67;
	mul.wide.u32 	%rd46, %r87, 4;
	add.s64 	%rd47, %rd2, %rd46;
	ld.global.f32 	%f58, [%rd47];
	add.s32 	%r88, %r86, %r64;
	mul.wide.u32 	%rd48, %r88, 4;
	add.s64 	%rd49, %rd1, %rd48;
	ld.global.f32 	%f59, [%rd49];
	sub.f32 	%f60, %f58, %f59;
	fma.rn.f32 	%f61, %f60, %f60, %f57;
	add.s32 	%r89, %r87, %r67;
	mul.wide.u32 	%rd50, %r89, 4;
	add.s64 	%rd51, %rd2, %rd50;
	ld.global.f32 	%f62, [%rd51];
	add.s32 	%r90, %r88, %r64;
	mul.wide.u32 	%rd52, %r90, 4;
	add.s64 	%rd53, %rd1, %rd52;
	ld.global.f32 	%f63, [%rd53];
	sub.f32 	%f64, %f62, %f63;
	fma.rn.f32 	%f97, %f64, %f64, %f61;
	add.s32 	%r119, %r119, 4;
$L__BB2_8:
	setp.eq.s32 	%p9, %r59, 0;
	@%p9 bra 	$L__BB2_13;
	setp.eq.s32 	%p10, %r59, 1;
	@%p10 bra 	$L__BB2_11;
	mad.lo.s32 	%r91, %r119, %r67, %r72;
	mul.wide.u32 	%rd54, %r91, 4;
	add.s64 	%rd55, %rd2, %rd54;
	ld.global.f32 	%f66, [%rd55];
	mad.lo.s32 	%r92, %r119, %r64, %r3;
	mul.wide.u32 	%rd56, %r92, 4;
	add.s64 	%rd57, %rd1, %rd56;
	ld.global.f32 	%f67, [%rd57];
	sub.f32 	%f68, %f66, %f67;
	fma.rn.f32 	%f69, %f68, %f68, %f97;
	add.s32 	%r93, %r91, %r67;
	mul.wide.u32 	%rd58, %r93, 4;
	add.s64 	%rd59, %rd2, %rd58;
	ld.global.f32 	%f70, [%rd59];
	add.s32 	%r94, %r92, %r64;
	mul.wide.u32 	%rd60, %r94, 4;
	add.s64 	%rd61, %rd1, %rd60;
	ld.global.f32 	%f71, [%rd61];
	sub.f32 	%f72, %f70, %f71;
	fma.rn.f32 	%f97, %f72, %f72, %f69;
	add.s32 	%r119, %r119, 2;
$L__BB2_11:
	and.b32  	%r95, %r66, 1;
	setp.eq.b32 	%p11, %r95, 1;
	not.pred 	%p12, %p11;
	@%p12 bra 	$L__BB2_13;
	mad.lo.s32 	%r96, %r119, %r67, %r72;
	mul.wide.u32 	%rd62, %r96, 4;
	add.s64 	%rd63, %rd2, %rd62;
	ld.global.f32 	%f73, [%rd63];
	mad.lo.s32 	%r97, %r119, %r64, %r3;
	mul.wide.u32 	%rd64, %r97, 4;
	add.s64 	%rd65, %rd1, %rd64;
	ld.global.f32 	%f74, [%rd65];
	sub.f32 	%f75, %f73, %f74;
	fma.rn.f32 	%f97, %f75, %f75, %f97;
$L__BB2_13:
	ld.param.f32 	%f89, [_Z12getNumeratorPKfS0_Pfjjjf_param_6];
	ld.param.u64 	%rd69, [_Z12getNumeratorPKfS0_Pfjjjf_param_2];
	mul.f32 	%f76, %f89, %f97;
	fma.rn.f32 	%f77, %f76, 0f3BBB989D, 0f3F000000;
	cvt.sat.f32.f32 	%f78, %f77;
	mov.f32 	%f79, 0f4B400001;
	mov.f32 	%f80, 0f437C0000;
	fma.rm.f32 	%f81, %f78, %f80, %f79;
	add.f32 	%f82, %f81, 0fCB40007F;
	neg.f32 	%f83, %f82;
	fma.rn.f32 	%f84, %f76, 0f3FB8AA3B, %f83;
	fma.rn.f32 	%f85, %f76, 0f32A57060, %f84;
	mov.b32 	%r98, %f81;
	shl.b32 	%r99, %r98, 23;
	mov.b32 	%f86, %r99;
	ex2.approx.ftz.f32 	%f87, %f85;
	mul.f32 	%f88, %f87, %f86;
	mad.lo.s32 	%r100, %r64, %r72, %r3;
	cvta.to.global.u64 	%rd66, %rd69;
	mul.wide.u32 	%rd67, %r100, 4;
	add.s64 	%rd68, %rd66, %rd67;
	st.global.f32 	[%rd68], %f88;
$L__BB2_14:
	ret;

}
	// .globl	_Z4getPPKfS0_Pfjjf
.visible .entry _Z4getPPKfS0_Pfjjf(
	.param .u64 .ptr .align 1 _Z4getPPKfS0_Pfjjf_param_0,
	.param .u64 .ptr .align 1 _Z4getPPKfS0_Pfjjf_param_1,
	.param .u64 .ptr .align 1 _Z4getPPKfS0_Pfjjf_param_2,
	.param .u32 _Z4getPPKfS0_Pfjjf_param_3,
	.param .u32 _Z4getPPKfS0_Pfjjf_param_4,
	.param .f32 _Z4getPPKfS0_Pfjjf_param_5
)
{
	.local .align 8 .b8 	__local_depot3[40];
	.reg .b64 	%SP;
	.reg .b64 	%SPL;
	.reg .pred 	%p<7>;
	.reg .b32 	%r<17>;
	.reg .b32 	%f<9>;
	.reg .b64 	%rd<17>;
	.reg .b64 	%fd<4>;

	mov.u64 	%SPL, __local_depot3;
	cvta.local.u64 	%SP, %SPL;
	ld.param.u64 	%rd3, [_Z4getPPKfS0_Pfjjf_param_0];
	ld.param.u64 	%rd5, [_Z4getPPKfS0_Pfjjf_param_1];
	ld.param.u64 	%rd4, [_Z4getPPKfS0_Pfjjf_param_2];
	ld.param.u32 	%r4, [_Z4getPPKfS0_Pfjjf_param_3];
	ld.param.u32 	%r5, [_Z4getPPKfS0_Pfjjf_param_4];
	ld.param.f32 	%f1, [_Z4getPPKfS0_Pfjjf_param_5];
	cvta.to.global.u64 	%rd1, %rd5;
	mov.u32 	%r7, %ctaid.x;
	mov.u32 	%r8, %ntid.x;
	mov.u32 	%r9, %tid.x;
	mad.lo.s32 	%r1, %r7, %r8, %r9;
	mov.u32 	%r10, %ctaid.y;
	mov.u32 	%r11, %ntid.y;
	mov.u32 	%r12, %tid.y;
	mad.lo.s32 	%r13, %r10, %r11, %r12;
	mad.lo.s32 	%r3, %r4, %r13, %r1;
	setp.ge.u32 	%p1, %r1, %r4;
	setp.ge.u32 	%p2, %r13, %r5;
	or.pred  	%p3, %p1, %p2;
	@%p3 bra 	$L__BB3_4;
	cvta.to.global.u64 	%rd6, %rd3;
	setp.ne.s32 	%p4, %r1, 1;
	setp.ne.s32 	%p5, %r13, 1;
	mul.wide.u32 	%rd7, %r3, 4;
	add.s64 	%rd2, %rd6, %rd7;
	or.pred  	%p6, %p4, %p5;
	@%p6 bra 	$L__BB3_3;
	add.u64 	%rd8, %SP, 0;
	add.u64 	%rd9, %SPL, 0;
	ld.global.f32 	%f2, [%rd2];
	cvt.f64.f32 	%fd1, %f2;
	ld.global.f32 	%f3, [%rd1+4];
	cvt.f64.f32 	%fd2, %f3;
	div.rn.f32 	%f4, %f2, %f3;
	cvt.f64.f32 	%fd3, %f4;
	mov.b32 	%r14, 1;
	st.local.v2.u32 	[%rd9], {%r14, %r14};
	st.local.u32 	[%rd9+8], %r3;
	st.local.f64 	[%rd9+16], %fd1;
	st.local.f64 	[%rd9+24], %fd2;
	st.local.f64 	[%rd9+32], %fd3;
	mov.u64 	%rd10, $str;
	cvta.global.u64 	%rd11, %rd10;
	{ // callseq 0, 0
	.param .b64 param0;
	st.param.b64 	[param0], %rd11;
	.param .b64 param1;
	st.param.b64 	[param1], %rd8;
	.param .b32 retval0;
	call.uni (retval0), 
	vprintf, 
	(
	param0, 
	param1
	);
	ld.param.b32 	%r15, [retval0];
	} // callseq 0
$L__BB3_3:
	ld.global.f32 	%f5, [%rd2];
	mul.wide.u32 	%rd12, %r13, 4;
	add.s64 	%rd13, %rd1, %rd12;
	ld.global.f32 	%f6, [%rd13];
	add.f32 	%f7, %f1, %f6;
	div.rn.f32 	%f8, %f5, %f7;
	cvta.to.global.u64 	%rd14, %rd4;
	add.s64 	%rd16, %rd14, %rd7;
	st.global.f32 	[%rd16], %f8;
$L__BB3_4:
	ret;

}


// ===== COMPILED SASS (sm_100) =====

	.target	sm_100

	.elftype	@"ET_EXEC"


//--------------------- .note.nv.tkinfo           --------------------------
	.section	.note.nv.tkinfo,"",@"SHT_NOTE"
	.sectionflags	@"SHF_NOTE_NV_TKINFO"
	.tkinfo
        /*0018*/ 	.word	0x00000002
        /*0030*/ 	.string	""
        /*0030*/ 	.string	"ptxas"
        /*0030*/ 	.string	"Cuda compilation tools, release 13.0, V13.0.88"
        /*0030*/ 	.string	"Build cuda_13.0.r13.0/compiler.36424714_0"
        /*0030*/ 	.string	"-arch sm_100 -m 64 "



//--------------------- .note.nv.cuinfo           --------------------------
	.section	.note.nv.cuinfo,"",@"SHT_NOTE"
	.sectionflags	@"SHF_NOTE_NV_CUINFO"
        /*0018*/ 	.short	0x0002
        /*001a*/ 	.short	0x0064
        /*001c*/ 	.short	0x0082
	.zero		2


//--------------------- .nv.info                  --------------------------
	.section	.nv.info,"",@"SHT_CUDA_INFO"
	.align	4


	//----- nvinfo : EIATTR_REGCOUNT
	.align		4
        /*0000*/ 	.byte	0x04, 0x2f
        /*0002*/ 	.short	(.L_2 - .L_1)
	.align		4
.L_1:
        /*0004*/ 	.word	index@(_Z7sumRowsPKfRKjS2_Pf)
        /*0008*/ 	.word	0x00000004


	//----- nvinfo : EIATTR_FRAME_SIZE
	.align		4
.L_2:
        /*000c*/ 	.byte	0x04, 0x11
        /*000e*/ 	.short	(.L_4 - .L_3)
	.align		4
.L_3:
        /*0010*/ 	.word	index@(_Z7sumRowsPKfRKjS2_Pf)
        /*0014*/ 	.word	0x00000000


	//----- nvinfo : EIATTR_REGCOUNT
	.align		4
.L_4:
        /*0018*/ 	.byte	0x04, 0x2f
        /*001a*/ 	.short	(.L_6 - .L_5)
	.align		4
.L_5:
        /*001c*/ 	.word	index@(_Z4getGPfPKfjjf)
        /*0020*/ 	.word	0x00000028


	//----- nvinfo : EIATTR_FRAME_SIZE
	.align		4
.L_6:
        /*0024*/ 	.byte	0x04, 0x11
        /*0026*/ 	.short	(.L_8 - .L_7)
	.align		4
.L_7:
        /*0028*/ 	.word	index@(_Z4getGPfPKfjjf)
        /*002c*/ 	.word	0x00000000


	//----- nvinfo : EIATTR_REGCOUNT
	.align		4
.L_8:
        /*0030*/ 	.byte	0x04, 0x2f
        /*0032*/ 	.short	(.L_10 - .L_9)
	.align		4
.L_9:
        /*0034*/ 	.word	index@(_Z12getNumeratorPKfS0_Pfjjjf)
        /*0038*/ 	.word	0x00000028


	//----- nvinfo : EIATTR_FRAME_SIZE
	.align		4
.L_10:
        /*003c*/ 	.byte	0x04, 0x11
        /*003e*/ 	.short	(.L_12 - .L_11)
	.align		4
.L_11:
        /*0040*/ 	.word	index@(_Z12getNumeratorPKfS0_Pfjjjf)
        /*0044*/ 	.word	0x00000000


	//----- nvinfo : EIATTR_REGCOUNT
	.align		4
.L_12:
        /*0048*/ 	.byte	0x04, 0x2f
        /*004a*/ 	.short	(.L_14 - .L_13)
	.align		4
.L_13:
        /*004c*/ 	.word	index@(_Z4getPPKfS0_Pfjjf)
        /*0050*/ 	.word	0x00000018


	//----- nvinfo : EIATTR_FRAME_SIZE
	.align		4
.L_14:
        /*0054*/ 	.byte	0x04, 0x11
        /*0056*/ 	.short	(.L_16 - .L_15)
	.align		4
.L_15:
        /*0058*/ 	.word	index@($__internal_0_$__cuda_sm3x_div_rn_noftz_f32_slowpath)
        /*005c*/ 	.word	0x00000028


	//----- nvinfo : EIATTR_FRAME_SIZE
	.align		4
.L_16:
        /*0060*/ 	.byte	0x04, 0x11
        /*0062*/ 	.short	(.L_18 - .L_17)
	.align		4
.L_17:
        /*0064*/ 	.word	index@(_Z4getPPKfS0_Pfjjf)
        /*0068*/ 	.word	0x00000028


	//----- nvinfo : EIATTR_MIN_STACK_SIZE
	.align		4
.L_18:
        /*006c*/ 	.byte	0x04, 0x12
        /*006e*/ 	.short	(.L_20 - .L_19)
	.align		4
.L_19:
        /*0070*/ 	.word	index@(_Z4getPPKfS0_Pfjjf)
        /*0074*/ 	.word	0x00000028


	//----- nvinfo : EIATTR_MIN_STACK_SIZE
	.align		4
.L_20:
        /*0078*/ 	.byte	0x04, 0x12
        /*007a*/ 	.short	(.L_22 - .L_21)
	.align		4
.L_21:
        /*007c*/ 	.word	index@(_Z12getNumeratorPKfS0_Pfjjjf)
        /*0080*/ 	.word	0x00000000


	//----- nvinfo : EIATTR_MIN_STACK_SIZE
	.align		4
.L_22:
        /*0084*/ 	.byte	0x04, 0x12
        /*0086*/ 	.short	(.L_24 - .L_23)
	.align		4
.L_23:
        /*0088*/ 	.word	index@(_Z4getGPfPKfjjf)
        /*008c*/ 	.word	0x00000000


	//----- nvinfo : EIATTR_MIN_STACK_SIZE
	.align		4
.L_24:
        /*0090*/ 	.byte	0x04, 0x12
        /*0092*/ 	.short	(.L_26 - .L_25)
	.align		4
.L_25:
        /*0094*/ 	.word	index@(_Z7sumRowsPKfRKjS2_Pf)
        /*0098*/ 	.word	0x00000000
.L_26:


//--------------------- .nv.compat                --------------------------
	.section	.nv.compat,"",@"SHT_CUDA_COMPAT_INFO"
	.align	4
        /*0000*/ 	.byte	0x02, 0x09, 0x00, 0x00, 0x02, 0x02, 0x01, 0x00, 0x02, 0x05, 0x05, 0x00, 0x03, 0x07, 0x01, 0x01
        /*0010*/ 	.byte	0x02, 0x03, 0x00, 0x00, 0x02, 0x06, 0x01, 0x00, 0x04, 0x0b, 0x08, 0x00, 0x01, 0x00, 0x00, 0x00
        /*0020*/ 	.byte	0x00, 0x00, 0x00, 0x00


//--------------------- .nv.info._Z4getPPKfS0_Pfjjf --------------------------
	.section	.nv.info._Z4getPPKfS0_Pfjjf,"",@"SHT_CUDA_INFO"
	.sectionflags	@""
	.align	4


	//----- nvinfo : EIATTR_CUDA_API_VERSION
	.align		4
        /*0000*/ 	.byte	0x04, 0x37
        /*0002*/ 	.short	(.L_28 - .L_27)
.L_27:
        /*0004*/ 	.word	0x00000082


	//----- nvinfo : EIATTR_KPARAM_INFO
	.align		4
.L_28:
        /*0008*/ 	.byte	0x04, 0x17
        /*000a*/ 	.short	(.L_30 - .L_29)
.L_29:
        /*000c*/ 	.word	0x00000000
        /*0010*/ 	.short	0x0005
        /*0012*/ 	.short	0x0020
        /*0014*/ 	.byte	0x00, 0xf0, 0x11, 0x00


	//----- nvinfo : EIATTR_KPARAM_INFO
	.align		4
.L_30:
        /*0018*/ 	.byte	0x04, 0x17
        /*001a*/ 	.short	(.L_32 - .L_31)
.L_31:
        /*001c*/ 	.word	0x00000000
        /*0020*/ 	.short	0x0004
        /*0022*/ 	.short	0x001c
        /*0024*/ 	.byte	0x00, 0xf0, 0x11, 0x00


	//----- nvinfo : EIATTR_KPARAM_INFO
	.align		4
.L_32:
        /*0028*/ 	.byte	0x04, 0x17
        /*002a*/ 	.short	(.L_34 - .L_33)
.L_33:
        /*002c*/ 	.word	0x00000000
        /*0030*/ 	.short	0x0003
        /*0032*/ 	.short	0x0018
        /*0034*/ 	.byte	0x00, 0xf0, 0x11, 0x00


	//----- nvinfo : EIATTR_KPARAM_INFO
	.align		4
.L_34:
        /*0038*/ 	.byte	0x04, 0x17
        /*003a*/ 	.short	(.L_36 - .L_35)
.L_35:
        /*003c*/ 	.word	0x00000000
        /*0040*/ 	.short	0x0002
        /*0042*/ 	.short	0x0010
        /*0044*/ 	.byte	0x00, 0xf5, 0x21, 0x00


	//----- nvinfo : EIATTR_KPARAM_INFO
	.align		4
.L_36:
        /*0048*/ 	.byte	0x04, 0x17
        /*004a*/ 	.short	(.L_38 - .L_37)
.L_37:
        /*004c*/ 	.word	0x00000000
        /*0050*/ 	.short	0x0001
        /*0052*/ 	.short	0x0008
        /*0054*/ 	.byte	0x00, 0xf5, 0x21, 0x00


	//----- nvinfo : EIATTR_KPARAM_INFO
	.align		4
.L_38:
        /*0058*/ 	.byte	0x04, 0x17
        /*005a*/ 	.short	(.L_40 - .L_39)
.L_39:
        /*005c*/ 	.word	0x00000000
        /*0060*/ 	.short	0x0000
        /*0062*/ 	.short	0x0000
        /*0064*/ 	.byte	0x00, 0xf5, 0x21, 0x00


	//----- nvinfo : EIATTR_SPARSE_MMA_MASK
	.align		4
.L_40:
        /*0068*/ 	.byte	0x03, 0x50
        /*006a*/ 	.short	0x0000


	//----- nvinfo : EIATTR_MAXREG_COUNT
	.align		4
        /*006c*/ 	.byte	0x03, 0x1b
        /*006e*/ 	.short	0x00ff


	//----- nvinfo : EIATTR_EXTERNS
	.align		4
        /*0070*/ 	.byte	0x04, 0x0f
        /*0072*/ 	.short	(.L_42 - .L_41)


	//   ....[0]....
	.align		4
.L_41:
        /*0074*/ 	.word	index@(vprintf)


	//----- nvinfo : EIATTR_MERCURY_ISA_VERSION
	.align		4
.L_42:
        /*0078*/ 	.byte	0x03, 0x5f
        /*007a*/ 	.short	0x0101


	//----- nvinfo : EIATTR_VRC_CTA_INIT_COUNT
	.align		4
        /*007c*/ 	.byte	0x02, 0x4a
	.zero		1
	.zero		1


	//----- nvinfo : EIATTR_SYSCALL_OFFSETS
	.align		4
        /*0080*/ 	.byte	0x04, 0x46
        /*0082*/ 	.short	(.L_44 - .L_43)


	//   ....[0]....
.L_43:
        /*0084*/ 	.word	0x000003a0


	//----- nvinfo : EIATTR_EXIT_INSTR_OFFSETS
	.align		4
.L_44:
        /*0088*/ 	.byte	0x04, 0x1c
        /*008a*/ 	.short	(.L_46 - .L_45)


	//   ....[0]....
.L_45:
        /*008c*/ 	.word	0x00000110


	//   ....[1]....
        /*0090*/ 	.word	0x00000530


	//----- nvinfo : EIATTR_CRS_STACK_SIZE
	.align		4
.L_46:
        /*0094*/ 	.byte	0x04, 0x1e
        /*0096*/ 	.short	(.L_48 - .L_47)
.L_47:
        /*0098*/ 	.word	0x00000000


	//----- nvinfo : EIATTR_CBANK_PARAM_SIZE
	.align		4
.L_48:
        /*009c*/ 	.byte	0x03, 0x19
        /*009e*/ 	.short	0x0024


	//----- nvinfo : EIATTR_PARAM_CBANK
	.align		4
        /*00a0*/ 	.byte	0x04, 0x0a
        /*00a2*/ 	.short	(.L_50 - .L_49)
	.align		4
.L_49:
        /*00a4*/ 	.word	index@(.nv.constant0._Z4getPPKfS0_Pfjjf)
        /*00a8*/ 	.short	0x0380
        /*00aa*/ 	.short	0x0024


	//----- nvinfo : EIATTR_SW_WAR
	.align		4
.L_50:
        /*00ac*/ 	.byte	0x04, 0x36
        /*00ae*/ 	.short	(.L_52 - .L_51)
.L_51:
        /*00b0*/ 	.word	0x00000008
.L_52:


//--------------------- .nv.info._Z12getNumeratorPKfS0_Pfjjjf --------------------------
	.section	.nv.info._Z12getNumeratorPKfS0_Pfjjjf,"",@"SHT_CUDA_INFO"
	.sectionflags	@""
	.align	4


	//----- nvinfo : EIATTR_CUDA_API_VERSION
	.align		4
        /*0000*/ 	.byte	0x04, 0x37
        /*0002*/ 	.short	(.L_54 - .L_53)
.L_53:
        /*0004*/ 	.word	0x00000082


	//----- nvinfo : EIATTR_KPARAM_INFO
	.align		4
.L_54:
        /*0008*/ 	.byte	0x04, 0x17
        /*000a*/ 	.short	(.L_56 - .L_55)
.L_55:
        /*000c*/ 	.word	0x00000000
        /*0010*/ 	.short	0x0006
        /*0012*/ 	.short	0x0024
        /*0014*/ 	.byte	0x00, 0xf0, 0x11, 0x00


	//----- nvinfo : EIATTR_KPARAM_INFO
	.align		4
.L_56:
        /*0018*/ 	.byte	0x04, 0x17
        /*001a*/ 	.short	(.L_58 - .L_57)
.L_57:
        /*001c*/ 	.word	0x00000000
        /*0020*/ 	.short	0x0005
        /*0022*/ 	.short	0x0020
        /*0024*/ 	.byte	0x00, 0xf0, 0x11, 0x00


	//----- nvinfo : EIATTR_KPARAM_INFO
	.align		4
.L_58:
        /*0028*/ 	.byte	0x04, 0x17
        /*002a*/ 	.short	(.L_60 - .L_59)
.L_59:
        /*002c*/ 	.word	0x00000000
        /*0030*/ 	.short	0x0004
        /*0032*/ 	.short	0x001c
        /*0034*/ 	.byte	0x00, 0xf0, 0x11, 0x00


	//----- nvinfo : EIATTR_KPARAM_INFO
	.align		4
.L_60:
        /*0038*/ 	.byte	0x04, 0x17
        /*003a*/ 	.short	(.L_62 - .L_61)
.L_61:
        /*003c*/ 	.word	0x00000000
        /*0040*/ 	.short	0x0003
        /*0042*/ 	.short	0x0018
        /*0044*/ 	.byte	0x00, 0xf0, 0x11, 0x00


	//----- nvinfo : EIATTR_KPARAM_INFO
	.align		4
.L_62:
        /*0048*/ 	.byte	0x04, 0x17
        /*004a*/ 	.short	(.L_64 - .L_63)
.L_63:
        /*004c*/ 	.word	0x00000000
        /*0050*/ 	.short	0x0002
        /*0052*/ 	.short	0x0010
        /*0054*/ 	.byte	0x00, 0xf5, 0x21, 0x00


	//----- nvinfo : EIATTR_KPARAM_INFO
	.align		4
.L_64:
        /*0058*/ 	.byte	0x04, 0x17
        /*005a*/ 	.short	(.L_66 - .L_65)
.L_65:
        /*005c*/ 	.word	0x00000000
        /*0060*/ 	.short	0x0001
        /*0062*/ 	.short	0x0008
        /*0064*/ 	.byte	0x00, 0xf5, 0x21, 0x00


	//----- nvinfo : EIATTR_KPARAM_INFO
	.align		4
.L_66:
        /*0068*/ 	.byte	0x04, 0x17
        /*006a*/ 	.short	(.L_68 - .L_67)
.L_67:
        /*006c*/ 	.word	0x00000000
        /*0070*/ 	.short	0x0000
        /*0072*/ 	.short	0x0000
        /*0074*/ 	.byte	0x00, 0xf5, 0x21, 0x00


	//----- nvinfo : EIATTR_SPARSE_MMA_MASK
	.align		4
.L_68:
        /*0078*/ 	.byte	0x03, 0x50
        /*007a*/ 	.short	0x0000


	//----- nvinfo : EIATTR_MAXREG_COUNT
	.align		4
        /*007c*/ 	.byte	0x03, 0x1b
        /*007e*/ 	.short	0x00ff


	//----- nvinfo : EIATTR_MERCURY_ISA_VERSION
	.align		4
        /*0080*/ 	.byte	0x03, 0x5f
        /*0082*/ 	.short	0x0101


	//----- nvinfo : EIATTR_VRC_CTA_INIT_COUNT
	.align		4
        /*0084*/ 	.byte	0x02, 0x4a
	.zero		1
	.zero		1


	//----- nvinfo : EIATTR_EXIT_INSTR_OFFSETS
	.align		4
        /*0088*/ 	.byte	0x04, 0x1c
        /*008a*/ 	.short	(.L_70 - .L_69)


	//   ....[0]....
.L_69:
        /*008c*/ 	.word	0x000000e0


	//   ....[1]....
        /*0090*/ 	.word	0x00000ca0


	//----- nvinfo : EIATTR_CBANK_PARAM_SIZE
	.align		4
.L_70:
        /*0094*/ 	.byte	0x03, 0x19
        /*0096*/ 	.short	0x0028


	//----- nvinfo : EIATTR_PARAM_CBANK
	.align		4
        /*0098*/ 	.byte	0x04, 0x0a
        /*009a*/ 	.short	(.L_72 - .L_71)
	.align		4
.L_71:
        /*009c*/ 	.word	index@(.nv.constant0._Z12getNumeratorPKfS0_Pfjjjf)
        /*00a0*/ 	.short	0x0380
        /*00a2*/ 	.short	0x0028


	//----- nvinfo : EIATTR_SW_WAR
	.align		4
.L_72:
        /*00a4*/ 	.byte	0x04, 0x36
        /*00a6*/ 	.short	(.L_74 - .L_73)
.L_73:
        /*00a8*/ 	.word	0x00000008
.L_74:


//--------------------- .nv.info._Z4getGPfPKfjjf  --------------------------
	.section	.nv.info._Z4getGPfPKfjjf,"",@"SHT_CUDA_INFO"
	.sectionflags	@""
	.align	4


	//----- nvinfo : EIATTR_CUDA_API_VERSION
	.align		4
        /*0000*/ 	.byte	0x04, 0x37
        /*0002*/ 	.short	(.L_76 - .L_75)
.L_75:
        /*0004*/ 	.word	0x00000082


	//----- nvinfo : EIATTR_KPARAM_INFO
	.align		4
.L_76:
        /*0008*/ 	.byte	0x04, 0x17
        /*000a*/ 	.short	(.L_78 - .L_77)
.L_77:
        /*000c*/ 	.word	0x00000000
        /*0010*/ 	.short	0x0004
        /*0012*/ 	.short	0x0018
        /*0014*/ 	.byte	0x00, 0xf0, 0x11, 0x00


	//----- nvinfo : EIATTR_KPARAM_INFO
	.align		4
.L_78:
        /*0018*/ 	.byte	0x04, 0x17
        /*001a*/ 	.short	(.L_80 - .L_79)
.L_79:
        /*001c*/ 	.word	0x00000000
        /*0020*/ 	.short	0x0003
        /*0022*/ 	.short	0x0014
        /*0024*/ 	.byte	0x00, 0xf0, 0x11, 0x00


	//----- nvinfo : EIATTR_KPARAM_INFO
	.align		4
.L_80:
        /*0028*/ 	.byte	0x04, 0x17
        /*002a*/ 	.short	(.L_82 - .L_81)
.L_81:
        /*002c*/ 	.word	0x00000000
        /*0030*/ 	.short	0x0002
        /*0032*/ 	.short	0x0010
        /*0034*/ 	.byte	0x00, 0xf0, 0x11, 0x00


	//----- nvinfo : EIATTR_KPARAM_INFO
	.align		4
.L_82:
        /*0038*/ 	.byte	0x04, 0x17
        /*003a*/ 	.short	(.L_84 - .L_83)
.L_83:
        /*003c*/ 	.word	0x00000000
        /*0040*/ 	.short	0x0001
        /*0042*/ 	.short	0x0008
        /*0044*/ 	.byte	0x00, 0xf5, 0x21, 0x00


	//----- nvinfo : EIATTR_KPARAM_INFO
	.align		4
.L_84:
        /*0048*/ 	.byte	0x04, 0x17
        /*004a*/ 	.short	(.L_86 - .L_85)
.L_85:
        /*004c*/ 	.word	0x00000000
        /*0050*/ 	.short	0x0000
        /*0052*/ 	.short	0x0000
        /*0054*/ 	.byte	0x00, 0xf5, 0x21, 0x00


	//----- nvinfo : EIATTR_SPARSE_MMA_MASK
	.align		4
.L_86:
        /*0058*/ 	.byte	0x03, 0x50
        /*005a*/ 	.short	0x0000


	//----- nvinfo : EIATTR_MAXREG_COUNT
	.align		4
        /*005c*/ 	.byte	0x03, 0x1b
        /*005e*/ 	.short	0x00ff


	//----- nvinfo : EIATTR_MERCURY_ISA_VERSION
	.align		4
        /*0060*/ 	.byte	0x03, 0x5f
        /*0062*/ 	.short	0x0101


	//----- nvinfo : EIATTR_VRC_CTA_INIT_COUNT
	.align		4
        /*0064*/ 	.byte	0x02, 0x4a
	.zero		1
	.zero		1


	//----- nvinfo : EIATTR_EXIT_INSTR_OFFSETS
	.align		4
        /*0068*/ 	.byte	0x04, 0x1c
        /*006a*/ 	.short	(.L_88 - .L_87)


	//   ....[0]....
.L_87:
        /*006c*/ 	.word	0x000000f0


	//   ....[1]....
        /*0070*/ 	.word	0x00000cb0


	//----- nvinfo : EIATTR_CBANK_PARAM_SIZE
	.align		4
.L_88:
        /*0074*/ 	.byte	0x03, 0x19
        /*0076*/ 	.short	0x001c


	//----- nvinfo : EIATTR_PARAM_CBANK
	.align		4
        /*0078*/ 	.byte	0x04, 0x0a
        /*007a*/ 	.short	(.L_90 - .L_89)
	.align		4
.L_89:
        /*007c*/ 	.word	index@(.nv.constant0._Z4getGPfPKfjjf)
        /*0080*/ 	.short	0x0380
        /*0082*/ 	.short	0x001c


	//----- nvinfo : EIATTR_SW_WAR
	.align		4
.L_90:
        /*0084*/ 	.byte	0x04, 0x36
        /*0086*/ 	.short	(.L_92 - .L_91)
.L_91:
        /*0088*/ 	.word	0x00000008
.L_92:


//--------------------- .nv.info._Z7sumRowsPKfRKjS2_Pf --------------------------
	.section	.nv.info._Z7sumRowsPKfRKjS2_Pf,"",@"SHT_CUDA_INFO"
	.sectionflags	@""
	.align	4


	//----- nvinfo : EIATTR_CUDA_API_VERSION
	.align		4
        /*0000*/ 	.byte	0x04, 0x37
        /*0002*/ 	.short	(.L_94 - .L_93)
.L_93:
        /*0004*/ 	.word	0x00000082


	//----- nvinfo : EIATTR_KPARAM_INFO
	.align		4
.L_94:
        /*0008*/ 	.byte	0x04, 0x17
        /*000a*/ 	.short	(.L_96 - .L_95)
.L_95:
        /*000c*/ 	.word	0x00000000
        /*0010*/ 	.short	0x0003
        /*0012*/ 	.short	0x0018
        /*0014*/ 	.byte	0x00, 0xf5, 0x21, 0x00


	//----- nvinfo : EIATTR_KPARAM_INFO
	.align		4
.L_96:
        /*0018*/ 	.byte	0x04, 0x17
        /*001a*/ 	.short	(.L_98 - .L_97)
.L_97:
        /*001c*/ 	.word	0x00000000
        /*0020*/ 	.short	0x0002
        /*0022*/ 	.short	0x0010
        /*0024*/ 	.byte	0x00, 0xf5, 0x21, 0x00


	//----- nvinfo : EIATTR_KPARAM_INFO
	.align		4
.L_98:
        /*0028*/ 	.byte	0x04, 0x17
        /*002a*/ 	.short	(.L_100 - .L_99)
.L_99:
        /*002c*/ 	.word	0x00000000
        /*0030*/ 	.short	0x0001
        /*0032*/ 	.short	0x0008
        /*0034*/ 	.byte	0x00, 0xf5, 0x21, 0x00


	//----- nvinfo : EIATTR_KPARAM_INFO
	.align		4
.L_100:
        /*0038*/ 	.byte	0x04, 0x17
        /*003a*/ 	.short	(.L_102 - .L_101)
.L_101:
        /*003c*/ 	.word	0x00000000
        /*0040*/ 	.short	0x0000
        /*0042*/ 	.short	0x0000
        /*0044*/ 	.byte	0x00, 0xf5, 0x21, 0x00


	//----- nvinfo : EIATTR_SPARSE_MMA_MASK
	.align		4
.L_102:
        /*0048*/ 	.byte	0x03, 0x50
        /*004a*/ 	.short	0x0000


	//----- nvinfo : EIATTR_MAXREG_COUNT
	.align		4
        /*004c*/ 	.byte	0x03, 0x1b
        /*004e*/ 	.short	0x00ff


	//----- nvinfo : EIATTR_MERCURY_ISA_VERSION
	.align		4
        /*0050*/ 	.byte	0x03, 0x5f
        /*0052*/ 	.short	0x0101


	//----- nvinfo : EIATTR_VRC_CTA_INIT_COUNT
	.align		4
        /*0054*/ 	.byte	0x02, 0x4a
	.zero		1
	.zero		1


	//----- nvinfo : EIATTR_EXIT_INSTR_OFFSETS
	.align		4
        /*0058*/ 	.byte	0x04, 0x1c
        /*005a*/ 	.short	(.L_104 - .L_103)


	//   ....[0]....
.L_103:
        /*005c*/ 	.word	0x00000010


	//----- nvinfo : EIATTR_CBANK_PARAM_SIZE
	.align		4
.L_104:
        /*0060*/ 	.byte	0x03, 0x19
        /*0062*/ 	.short	0x0020


	//----- nvinfo : EIATTR_PARAM_CBANK
	.align		4
        /*0064*/ 	.byte	0x04, 0x0a
        /*0066*/ 	.short	(.L_106 - .L_105)
	.align		4
.L_105:
        /*0068*/ 	.word	index@(.nv.constant0._Z7sumRowsPKfRKjS2_Pf)
        /*006c*/ 	.short	0x0380
        /*006e*/ 	.short	0x0020


	//----- nvinfo : EIATTR_SW_WAR
	.align		4
.L_106:
        /*0070*/ 	.byte	0x04, 0x36
        /*0072*/ 	.short	(.L_108 - .L_107)
.L_107:
        /*0074*/ 	.word	0x00000008
.L_108:


//--------------------- .nv.callgraph             --------------------------
	.section	.nv.callgraph,"",@"SHT_CUDA_CALLGRAPH"
	.align	4
	.sectionentsize	8
	.align		4
        /*0000*/ 	.word	0x00000000
	.align		4
        /*0004*/ 	.word	0xffffffff
	.align		4
        /*0008*/ 	.word	index@(_Z4getPPKfS0_Pfjjf)
	.align		4
        /*000c*/ 	.word	index@(vprintf)
	.align		4
        /*0010*/ 	.word	0x00000000
	.align		4
        /*0014*/ 	.word	0xfffffffe
	.align		4
        /*0018*/ 	.word	0x00000000
	.align		4
        /*001c*/ 	.word	0xfffffffd
	.align		4
        /*0020*/ 	.word	0x00000000
	.align		4
        /*0024*/ 	.word	0xfffffffc


//--------------------- .nv.constant4             --------------------------
	.section	.nv.constant4,"a",@progbits
	.align	8
	.align		8
.nv.constant4:
        /*0000*/ 	.dword	vprintf
	.align		8
        /*0008*/ 	.dword	$str


//--------------------- .text._Z4getPPKfS0_Pfjjf  --------------------------
	.section	.text._Z4getPPKfS0_Pfjjf,"ax",@progbits
	.align	128
        .global         _Z4getPPKfS0_Pfjjf
        .type           _Z4getPPKfS0_Pfjjf,@function
        .size           _Z4getPPKfS0_Pfjjf,(.L_x_29 - _Z4getPPKfS0_Pfjjf)
        .other          _Z4getPPKfS0_Pfjjf,@"STO_CUDA_ENTRY STV_DEFAULT"
_Z4getPPKfS0_Pfjjf:
.text._Z4getPPKfS0_Pfjjf:
[----:B------:R-:W0:Y:S01]  /*0000*/  LDC R1, c[0x0][0x37c] ;  /* 0x0000df00ff017b82 */ /* 0x000e220000000800 */
[----:B------:R-:W1:Y:S01]  /*0010*/  S2R R5, SR_TID.Y ;  /* 0x0000000000057919 */ /* 0x000e620000002200 */
[----:B------:R-:W2:Y:S06]  /*0020*/  LDCU UR5, c[0x0][0x2fc] ;  /* 0x00005f80ff0577ac */ /* 0x000eac0008000800 */
[----:B------:R-:W3:Y:S01]  /*0030*/  LDC R3, c[0x0][0x360] ;  /* 0x0000d800ff037b82 */ /* 0x000ee20000000800 */
[----:B0-----:R-:W-:Y:S01]  /*0040*/  VIADD R1, R1, 0xffffffd8 ;  /* 0xffffffd801017836 */ /* 0x001fe20000000000 */
[----:B------:R-:W3:Y:S01]  /*0050*/  S2R R0, SR_TID.X ;  /* 0x0000000000007919 */ /* 0x000ee20000002100 */
[----:B------:R-:W0:Y:S01]  /*0060*/  LDCU.64 UR8, c[0x0][0x398] ;  /* 0x00007300ff0877ac */ /* 0x000e220008000a00 */
[----:B------:R-:W4:Y:S04]  /*0070*/  LDCU UR4, c[0x0][0x2f8] ;  /* 0x00005f00ff0477ac */ /* 0x000f280008000800 */
[----:B------:R-:W1:Y:S08]  /*0080*/  S2UR UR7, SR_CTAID.Y ;  /* 0x00000000000779c3 */ /* 0x000e700000002600 */
[----:B------:R-:W1:Y:S08]  /*0090*/  LDC R18, c[0x0][0x364] ;  /* 0x0000d900ff127b82 */ /* 0x000e700000000800 */
[----:B------:R-:W3:Y:S01]  /*00a0*/  S2UR UR6, SR_CTAID.X ;  /* 0x00000000000679c3 */ /* 0x000ee20000002500 */
[----:B----4-:R-:W-:-:S05]  /*00b0*/  IADD3 R6, P1, PT, R1, UR4, RZ ;  /* 0x0000000401067c10 */ /* 0x010fca000ff3e0ff */
[----:B--2---:R-:W-:Y:S02]  /*00c0*/  IMAD.X R7, RZ, RZ, UR5, P1 ;  /* 0x00000005ff077e24 */ /* 0x004fe400088e06ff */
[----:B-1----:R-:W-:-:S05]  /*00d0*/  IMAD R18, R18, UR7, R5 ;  /* 0x0000000712127c24 */ /* 0x002fca000f8e0205 */
[----:B0-----:R-:W-:Y:S01]  /*00e0*/  ISETP.GE.U32.AND P0, PT, R18, UR9, PT ;  /* 0x0000000912007c0c */ /* 0x001fe2000bf06070 */
[----:B---3--:R-:W-:-:S05]  /*00f0*/  IMAD R3, R3, UR6, R0 ;  /* 0x0000000603037c24 */ /* 0x008fca000f8e0200 */
[----:B------:R-:W-:-:S13]  /*0100*/  ISETP.GE.U32.OR P0, PT, R3, UR8, P0 ;  /* 0x0000000803007c0c */ /* 0x000fda0008706470 */
[----:B------:R-:W-:Y:S05]  /*0110*/  @P0 EXIT ;  /* 0x000000000000094d */ /* 0x000fea0003800000 */
[----:B------:R-:W0:Y:S01]  /*0120*/  LDC.64 R16, c[0x0][0x380] ;  /* 0x0000e000ff107b82 */ /* 0x000e220000000a00 */
[C---:B------:R-:W-:Y:S01]  /*0130*/  ISETP.NE.AND P0, PT, R18.reuse, 0x1, PT ;  /* 0x000000011200780c */ /* 0x040fe20003f05270 */
[----:B------:R-:W-:Y:S01]  /*0140*/  IMAD R2, R18, UR8, R3 ;  /* 0x0000000812027c24 */ /* 0x000fe2000f8e0203 */
[----:B------:R-:W1:Y:S01]  /*0150*/  LDCU.64 UR36, c[0x0][0x358] ;  /* 0x00006b00ff2477ac */ /* 0x000e620008000a00 */
[----:B------:R-:W-:Y:S01]  /*0160*/  BSSY.RECONVERGENT B6, `(.L_x_0) ;  /* 0x0000025000067945 */ /* 0x000fe20003800200 */
[----:B------:R-:W-:Y:S01]  /*0170*/  ISETP.NE.OR P0, PT, R3, 0x1, P0 ;  /* 0x000000010300780c */ /* 0x000fe20000705670 */
[----:B0-----:R-:W-:-:S12]  /*0180*/  IMAD.WIDE.U32 R16, R2, 0x4, R16 ;  /* 0x0000000402107825 */ /* 0x001fd800078e0010 */
[----:B-1----:R-:W-:Y:S05]  /*0190*/  @P0 BRA `(.L_x_1) ;  /* 0x0000000000840947 */ /* 0x002fea0003800000 */
[----:B------:R-:W0:Y:S01]  /*01a0*/  LDC.64 R4, c[0x0][0x388] ;  /* 0x0000e200ff047b82 */ /* 0x000e220000000a00 */
[----:B------:R-:W2:Y:S04]  /*01b0*/  LDG.E R0, desc[UR36][R16.64] ;  /* 0x0000002410007981 */ /* 0x000ea8000c1e1900 */
[----:B0-----:R-:W3:Y:S01]  /*01c0*/  LDG.E R3, desc[UR36][R4.64+0x4] ;  /* 0x0000042404037981 */ /* 0x001ee2000c1e1900 */
[----:B------:R-:W-:Y:S01]  /*01d0*/  BSSY.RECONVERGENT B0, `(.L_x_2) ;  /* 0x000000e000007945 */ /* 0x000fe20003800200 */
[----:B--2---:R0:W1:Y:S08]  /*01e0*/  F2F.F64.F32 R10, R0 ;  /* 0x00000000000a7310 */ /* 0x0040700000201800 */
[----:B---3--:R-:W2:Y:S08]  /*01f0*/  MUFU.RCP R12, R3 ;  /* 0x00000003000c7308 */ /* 0x008eb00000001000 */
[----:B------:R-:W3:Y:S01]  /*0200*/  FCHK P0, R0, R3 ;  /* 0x0000000300007302 */ /* 0x000ee20000000000 */
[----:B--2---:R-:W-:-:S07]  /*0210*/  FFMA R13, -R3, R12, 1 ;  /* 0x3f800000030d7423 */ /* 0x004fce000000010c */
[----:B------:R0:W2:Y:S01]  /*0220*/  F2F.F64.F32 R8, R3 ;  /* 0x0000000300087310 */ /* 0x0000a20000201800 */
[----:B------:R-:W-:-:S04]  /*0230*/  FFMA R13, R12, R13, R12 ;  /* 0x0000000d0c0d7223 */ /* 0x000fc8000000000c */
[----:B------:R-:W-:-:S04]  /*0240*/  FFMA R12, R0, R13, RZ ;  /* 0x0000000d000c7223 */ /* 0x000fc800000000ff */
[----:B------:R-:W-:-:S04]  /*0250*/  FFMA R14, -R3, R12, R0 ;  /* 0x0000000c030e7223 */ /* 0x000fc80000000100 */
[----:B------:R-:W-:Y:S01]  /*0260*/  FFMA R12, R13, R14, R12 ;  /* 0x0000000e0d0c7223 */ /* 0x000fe2000000000c */
[----:B01-3--:R-:W-:Y:S06]  /*0270*/  @!P0 BRA `(.L_x_3) ;  /* 0x00000000000c8947 */ /* 0x00bfec0003800000 */
[----:B------:R-:W-:-:S07]  /*0280*/  MOV R4, 0x2a0 ;  /* 0x000002a000047802 */ /* 0x000fce0000000f00 */
[----:B--2---:R-:W-:Y:S05]  /*0290*/  CALL.REL.NOINC `($__internal_0_$__cuda_sm3x_div_rn_noftz_f32_slowpath) ;  /* 0x0000000000a87944 */ /* 0x004fea0003c00000 */
[----:B------:R-:W-:-:S07]  /*02a0*/  IMAD.MOV.U32 R12, RZ, RZ, R0 ;  /* 0x000000ffff0c7224 */ /* 0x000fce00078e0000 */
.L_x_3:
[----:B------:R-:W-:Y:S05]  /*02b0*/  BSYNC.RECONVERGENT B0 ;  /* 0x0000000000007941 */ /* 0x000fea0003800200 */
.L_x_2:
[----:B------:R-:W0:Y:S01]  /*02c0*/  F2F.F64.F32 R12, R12 ;  /* 0x0000000c000c7310 */ /* 0x000e220000201800 */
[----:B------:R-:W-:Y:S01]  /*02d0*/  IMAD.MOV.U32 R20, RZ, RZ, 0x1 ;  /* 0x00000001ff147424 */ /* 0x000fe200078e00ff */
[----:B------:R-:W-:Y:S01]  /*02e0*/  MOV R0, 0x0 ;  /* 0x0000000000007802 */ /* 0x000fe20000000f00 */
[----:B------:R-:W-:Y:S01]  /*02f0*/  IMAD.MOV.U32 R21, RZ, RZ, 0x1 ;  /* 0x00000001ff157424 */ /* 0x000fe200078e00ff */
[----:B------:R1:W-:Y:S01]  /*0300*/  STL.64 [R1+0x10], R10 ;  /* 0x0000100a01007387 */ /* 0x0003e20000100a00 */
[----:B------:R-:W3:Y:S01]  /*0310*/  LDCU.64 UR4, c[0x4][0x8] ;  /* 0x01000100ff0477ac */ /* 0x000ee20008000a00 */
[----:B------:R1:W4:Y:S02]  /*0320*/  LDC.64 R14, c[0x4][R0] ;  /* 0x01000000000e7b82 */ /* 0x0003240000000a00 */
[----:B--2---:R1:W-:Y:S04]  /*0330*/  STL.64 [R1+0x18], R8 ;  /* 0x0000180801007387 */ /* 0x0043e80000100a00 */
[----:B------:R1:W-:Y:S04]  /*0340*/  STL.64 [R1], R20 ;  /* 0x0000001401007387 */ /* 0x0003e80000100a00 */
[----:B0-----:R1:W-:Y:S04]  /*0350*/  STL.64 [R1+0x20], R12 ;  /* 0x0000200c01007387 */ /* 0x0013e80000100a00 */
[----:B------:R1:W-:Y:S01]  /*0360*/  STL [R1+0x8], R2 ;  /* 0x0000080201007387 */ /* 0x0003e20000100800 */
[----:B---3--:R-:W-:-:S02]  /*0370*/  IMAD.U32 R4, RZ, RZ, UR4 ;  /* 0x00000004ff047e24 */ /* 0x008fc4000f8e00ff */
[----:B------:R-:W-:-:S07]  /*0380*/  IMAD.U32 R5, RZ, RZ, UR5 ;  /* 0x00000005ff057e24 */ /* 0x000fce000f8e00ff */
[----:B-1----:R-:W-:-:S07]  /*0390*/  LEPC R20, `(.L_x_1) ;  /* 0x000000001014794e */ /* 0x002fce0000000000 */
[----:B----4-:R-:W-:Y:S05]  /*03a0*/  CALL.ABS.NOINC R14 ;  /* 0x000000000e007343 */ /* 0x010fea0003c00000 */
.L_x_1:
[----:B------:R-:W-:Y:S05]  /*03b0*/  BSYNC.RECONVERGENT B6 ;  /* 0x0000000000067941 */ /* 0x000fea0003800200 */
.L_x_0:
[----:B------:R-:W0:Y:S01]  /*03c0*/  LDC.64 R4, c[0x0][0x388] ;  /* 0x0000e200ff047b82 */ /* 0x000e220000000a00 */
[----:B------:R-:W2:Y:S01]  /*03d0*/  LDG.E R16, desc[UR36][R16.64] ;  /* 0x0000002410107981 */ /* 0x000ea2000c1e1900 */
[----:B------:R-:W1:Y:S01]  /*03e0*/  LDCU UR4, c[0x0][0x3a0] ;  /* 0x00007400ff0477ac */ /* 0x000e620008000800 */
[----:B0-----:R-:W-:-:S06]  /*03f0*/  IMAD.WIDE.U32 R18, R18, 0x4, R4 ;  /* 0x0000000412127825 */ /* 0x001fcc00078e0004 */
[----:B------:R-:W1:Y:S01]  /*0400*/  LDG.E R18, desc[UR36][R18.64] ;  /* 0x0000002412127981 */ /* 0x000e62000c1e1900 */
[----:B------:R-:W-:Y:S01]  /*0410*/  BSSY.RECONVERGENT B0, `(.L_x_4) ;  /* 0x000000e000007945 */ /* 0x000fe20003800200 */
[----:B-1----:R-:W-:-:S04]  /*0420*/  FADD R3, R18, UR4 ;  /* 0x0000000412037e21 */ /* 0x002fc80008000000 */
[----:B------:R-:W0:Y:S08]  /*0430*/  MUFU.RCP R0, R3 ;  /* 0x0000000300007308 */ /* 0x000e300000001000 */
[----:B--2---:R-:W1:Y:S01]  /*0440*/  FCHK P0, R16, R3 ;  /* 0x0000000310007302 */ /* 0x004e620000000000 */
[----:B0-----:R-:W-:-:S04]  /*0450*/  FFMA R5, -R3, R0, 1 ;  /* 0x3f80000003057423 */ /* 0x001fc80000000100 */
[----:B------:R-:W-:-:S04]  /*0460*/  FFMA R5, R0, R5, R0 ;  /* 0x0000000500057223 */ /* 0x000fc80000000000 */
[----:B------:R-:W-:-:S04]  /*0470*/  FFMA R0, R16, R5, RZ ;  /* 0x0000000510007223 */ /* 0x000fc800000000ff */
[----:B------:R-:W-:-:S04]  /*0480*/  FFMA R4, -R3, R0, R16 ;  /* 0x0000000003047223 */ /* 0x000fc80000000110 */
[----:B------:R-:W-:Y:S01]  /*0490*/  FFMA R7, R5, R4, R0 ;  /* 0x0000000405077223 */ /* 0x000fe20000000000 */
[----:B-1----:R-:W-:Y:S06]  /*04a0*/  @!P0 BRA `(.L_x_5) ;  /* 0x0000000000108947 */ /* 0x002fec0003800000 */
[----:B------:R-:W-:Y:S01]  /*04b0*/  IMAD.MOV.U32 R0, RZ, RZ, R16 ;  /* 0x000000ffff007224 */ /* 0x000fe200078e0010 */
[----:B------:R-:W-:-:S07]  /*04c0*/  MOV R4, 0x4e0 ;  /* 0x000004e000047802 */ /* 0x000fce0000000f00 */
[----:B------:R-:W-:Y:S05]  /*04d0*/  CALL.REL.NOINC `($__internal_0_$__cuda_sm3x_div_rn_noftz_f32_slowpath) ;  /* 0x0000000000187944 */ /* 0x000fea0003c00000 */
[----:B------:R-:W-:-:S07]  /*04e0*/  IMAD.MOV.U32 R7, RZ, RZ, R0 ;  /* 0x000000ffff077224 */ /* 0x000fce00078e0000 */
.L_x_5:
[----:B------:R-:W-:Y:S05]  /*04f0*/  BSYNC.RECONVERGENT B0 ;  /* 0x0000000000007941 */ /* 0x000fea0003800200 */
.L_x_4:
[----:B------:R-:W0:Y:S02]  /*0500*/  LDC.64 R4, c[0x0][0x390] ;  /* 0x0000e400ff047b82 */ /* 0x000e240000000a00 */
[----:B0-----:R-:W-:-:S05]  /*0510*/  IMAD.WIDE.U32 R2, R2, 0x4, R4 ;  /* 0x0000000402027825 */ /* 0x001fca00078e0004 */
[----:B------:R-:W-:Y:S01]  /*0520*/  STG.E desc[UR36][R2.64], R7 ;  /* 0x0000000702007986 */ /* 0x000fe2000c101924 */
[----:B------:R-:W-:Y:S05]  /*0530*/  EXIT ;  /* 0x000000000000794d */ /* 0x000fea0003800000 */
        .weak           $__internal_0_$__cuda_sm3x_div_rn_noftz_f32_slowpath
        .type           $__internal_0_$__cuda_sm3x_div_rn_noftz_f32_slowpath,@function
        .size           $__internal_0_$__cuda_sm3x_div_rn_noftz_f32_slowpath,(.L_x_29 - $__internal_0_$__cuda_sm3x_div_rn_noftz_f32_slowpath)
$__internal_0_$__cuda_sm3x_div_rn_noftz_f32_slowpath:
[----:B------:R-:W-:Y:S01]  /*0540*/  SHF.R.U32.HI R12, RZ, 0x17, R3 ;  /* 0x00000017ff0c7819 */ /* 0x000fe20000011603 */
[----:B------:R-:W-:Y:S01]  /*0550*/  BSSY.RECONVERGENT B1, `(.L_x_6) ;  /* 0x0000062000017945 */ /* 0x000fe20003800200 */
[----:B------:R-:W-:Y:S02]  /*0560*/  SHF.R.U32.HI R5, RZ, 0x17, R0 ;  /* 0x00000017ff057819 */ /* 0x000fe40000011600 */
[----:B------:R-:W-:Y:S02]  /*0570*/  LOP3.LUT R12, R12, 0xff, RZ, 0xc0, !PT ;  /* 0x000000ff0c0c7812 */ /* 0x000fe400078ec0ff */
[----:B------:R-:W-:-:S03]  /*0580*/  LOP3.LUT R13, R5, 0xff, RZ, 0xc0, !PT ;  /* 0x000000ff050d7812 */ /* 0x000fc600078ec0ff */
[----:B------:R-:W-:Y:S02]  /*0590*/  VIADD R15, R12, 0xffffffff ;  /* 0xffffffff0c0f7836 */ /* 0x000fe40000000000 */
[----:B------:R-:W-:-:S03]  /*05a0*/  VIADD R14, R13, 0xffffffff ;  /* 0xffffffff0d0e7836 */ /* 0x000fc60000000000 */
[----:B------:R-:W-:-:S04]  /*05b0*/  ISETP.GT.U32.AND P0, PT, R15, 0xfd, PT ;  /* 0x000000fd0f00780c */ /* 0x000fc80003f04070 */
[----:B------:R-:W-:-:S13]  /*05c0*/  ISETP.GT.U32.OR P0, PT, R14, 0xfd, P0 ;  /* 0x000000fd0e00780c */ /* 0x000fda0000704470 */
[----:B------:R-:W-:Y:S01]  /*05d0*/  @!P0 IMAD.MOV.U32 R5, RZ, RZ, RZ ;  /* 0x000000ffff058224 */ /* 0x000fe200078e00ff */
[----:B------:R-:W-:Y:S06]  /*05e0*/  @!P0 BRA `(.L_x_7) ;  /* 0x00000000005c8947 */ /* 0x000fec0003800000 */
[----:B------:R-:W-:Y:S02]  /*05f0*/  FSETP.GTU.FTZ.AND P0, PT, |R0|, +INF , PT ;  /* 0x7f8000000000780b */ /* 0x000fe40003f1c200 */
[----:B------:R-:W-:-:S04]  /*0600*/  FSETP.GTU.FTZ.AND P1, PT, |R3|, +INF , PT ;  /* 0x7f8000000300780b */ /* 0x000fc80003f3c200 */
[----:B------:R-:W-:-:S13]  /*0610*/  PLOP3.LUT P0, PT, P0, P1, PT, 0xf8, 0x8f ;  /* 0x00000000008f781c */ /* 0x000fda0000703f70 */
[----:B------:R-:W-:Y:S05]  /*0620*/  @P0 BRA `(.L_x_8) ;  /* 0x00000004004c0947 */ /* 0x000fea0003800000 */
[----:B------:R-:W-:-:S13]  /*0630*/  LOP3.LUT P0, RZ, R3, 0x7fffffff, R0, 0xc8, !PT ;  /* 0x7fffffff03ff7812 */ /* 0x000fda000780c800 */
[----:B------:R-:W-:Y:S05]  /*0640*/  @!P0 BRA `(.L_x_9) ;  /* 0x00000004003c8947 */ /* 0x000fea0003800000 */
[C---:B------:R-:W-:Y:S02]  /*0650*/  FSETP.NEU.FTZ.AND P2, PT, |R0|.reuse, +INF , PT ;  /* 0x7f8000000000780b */ /* 0x040fe40003f5d200 */
[----:B------:R-:W-:Y:S02]  /*0660*/  FSETP.NEU.FTZ.AND P1, PT, |R3|, +INF , PT ;  /* 0x7f8000000300780b */ /* 0x000fe40003f3d200 */
[----:B------:R-:W-:-:S11]  /*0670*/  FSETP.NEU.FTZ.AND P0, PT, |R0|, +INF , PT ;  /* 0x7f8000000000780b */ /* 0x000fd60003f1d200 */
[----:B------:R-:W-:Y:S05]  /*0680*/  @!P1 BRA !P2, `(.L_x_9) ;  /* 0x00000004002c9947 */ /* 0x000fea0005000000 */
[----:B------:R-:W-:-:S04]  /*0690*/  LOP3.LUT P2, RZ, R0, 0x7fffffff, RZ, 0xc0, !PT ;  /* 0x7fffffff00ff7812 */ /* 0x000fc8000784c0ff */
[----:B------:R-:W-:-:S13]  /*06a0*/  PLOP3.LUT P1, PT, P1, P2, PT, 0x2f, 0xf2 ;  /* 0x0000000000f2781c */ /* 0x000fda0000f24577 */
[----:B------:R-:W-:Y:S05]  /*06b0*/  @P1 BRA `(.L_x_10) ;  /* 0x0000000400181947 */ /* 0x000fea0003800000 */
[----:B------:R-:W-:-:S04]  /*06c0*/  LOP3.LUT P1, RZ, R3, 0x7fffffff, RZ, 0xc0, !PT ;  /* 0x7fffffff03ff7812 */ /* 0x000fc8000782c0ff */
[----:B------:R-:W-:-:S13]  /*06d0*/  PLOP3.LUT P0, PT, P0, P1, PT, 0x2f, 0xf2 ;  /* 0x0000000000f2781c */ /* 0x000fda0000702577 */
[----:B------:R-:W-:Y:S05]  /*06e0*/  @P0 BRA `(.L_x_11) ;  /* 0x0000000400000947 */ /* 0x000fea0003800000 */
[----:B------:R-:W-:Y:S02]  /*06f0*/  ISETP.GE.AND P0, PT, R14, RZ, PT ;  /* 0x000000ff0e00720c */ /* 0x000fe40003f06270 */
[----:B------:R-:W-:-:S11]  /*0700*/  ISETP.GE.AND P1, PT, R15, RZ, PT ;  /* 0x000000ff0f00720c */ /* 0x000fd60003f26270 */
[----:B------:R-:W-:Y:S02]  /*0710*/  @P0 IMAD.MOV.U32 R5, RZ, RZ, RZ ;  /* 0x000000ffff050224 */ /* 0x000fe400078e00ff */
[----:B------:R-:W-:Y:S01]  /*0720*/  @!P0 FFMA R0, R0, 1.84467440737095516160e+19, RZ ;  /* 0x5f80000000008823 */ /* 0x000fe200000000ff */
[----:B------:R-:W-:Y:S02]  /*0730*/  @!P0 IMAD.MOV.U32 R5, RZ, RZ, -0x40 ;  /* 0xffffffc0ff058424 */ /* 0x000fe400078e00ff */
[----:B------:R-:W-:Y:S02]  /*0740*/  @!P1 FFMA R3, R3, 1.84467440737095516160e+19, RZ ;  /* 0x5f80000003039823 */ /* 0x000fe400000000ff */
[----:B------:R-:W-:-:S07]  /*0750*/  @!P1 VIADD R5, R5, 0x40 ;  /* 0x0000004005059836 */ /* 0x000fce0000000000 */
.L_x_7:
[----:B------:R-:W-:Y:S01]  /*0760*/  LEA R14, R12, 0xc0800000, 0x17 ;  /* 0xc08000000c0e7811 */ /* 0x000fe200078eb8ff */
[----:B------:R-:W-:Y:S01]  /*0770*/  VIADD R13, R13, 0xffffff81 ;  /* 0xffffff810d0d7836 */ /* 0x000fe20000000000 */
[----:B------:R-:W-:Y:S03]  /*0780*/  BSSY.RECONVERGENT B2, `(.L_x_12) ;  /* 0x0000035000027945 */ /* 0x000fe60003800200 */
[----:B------:R-:W-:Y:S02]  /*0790*/  IMAD.IADD R14, R3, 0x1, -R14 ;  /* 0x00000001030e7824 */ /* 0x000fe400078e0a0e */
[C---:B------:R-:W-:Y:S02]  /*07a0*/  IMAD R0, R13.reuse, -0x800000, R0 ;  /* 0xff8000000d007824 */ /* 0x040fe400078e0200 */
[----:B------:R0:W1:Y:S01]  /*07b0*/  MUFU.RCP R3, R14 ;  /* 0x0000000e00037308 */ /* 0x0000620000001000 */
[----:B------:R-:W-:Y:S01]  /*07c0*/  FADD.FTZ R15, -R14, -RZ ;  /* 0x800000ff0e0f7221 */ /* 0x000fe20000010100 */
[----:B0-----:R-:W-:-:S05]  /*07d0*/  IADD3 R14, PT, PT, R13, 0x7f, -R12 ;  /* 0x0000007f0d0e7810 */ /* 0x001fca0007ffe80c */
[----:B------:R-:W-:Y:S02]  /*07e0*/  IMAD.IADD R5, R14, 0x1, R5 ;  /* 0x000000010e057824 */ /* 0x000fe400078e0205 */
[----:B-1----:R-:W-:-:S04]  /*07f0*/  FFMA R20, R3, R15, 1 ;  /* 0x3f80000003147423 */ /* 0x002fc8000000000f */
[----:B------:R-:W-:-:S04]  /*0800*/  FFMA R3, R3, R20, R3 ;  /* 0x0000001403037223 */ /* 0x000fc80000000003 */
[----:B------:R-:W-:-:S04]  /*0810*/  FFMA R20, R0, R3, RZ ;  /* 0x0000000300147223 */ /* 0x000fc800000000ff */
[----:B------:R-:W-:-:S04]  /*0820*/  FFMA R19, R15, R20, R0 ;  /* 0x000000140f137223 */ /* 0x000fc80000000000 */
[----:B------:R-:W-:-:S04]  /*0830*/  FFMA R20, R3, R19, R20 ;  /* 0x0000001303147223 */ /* 0x000fc80000000014 */
[----:B------:R-:W-:-:S04]  /*0840*/  FFMA R15, R15, R20, R0 ;  /* 0x000000140f0f7223 */ /* 0x000fc80000000000 */
[----:B------:R-:W-:-:S05]  /*0850*/  FFMA R0, R3, R15, R20 ;  /* 0x0000000f03007223 */ /* 0x000fca0000000014 */
[----:B------:R-:W-:-:S04]  /*0860*/  SHF.R.U32.HI R12, RZ, 0x17, R0 ;  /* 0x00000017ff0c7819 */ /* 0x000fc80000011600 */
[----:B------:R-:W-:-:S05]  /*0870*/  LOP3.LUT R12, R12, 0xff, RZ, 0xc0, !PT ;  /* 0x000000ff0c0c7812 */ /* 0x000fca00078ec0ff */
[----:B------:R-:W-:-:S04]  /*0880*/  IMAD.IADD R19, R12, 0x1, R5 ;  /* 0x000000010c137824 */ /* 0x000fc800078e0205 */
[----:B------:R-:W-:-:S05]  /*0890*/  VIADD R12, R19, 0xffffffff ;  /* 0xffffffff130c7836 */ /* 0x000fca0000000000 */
[----:B------:R-:W-:-:S13]  /*08a0*/  ISETP.GE.U32.AND P0, PT, R12, 0xfe, PT ;  /* 0x000000fe0c00780c */ /* 0x000fda0003f06070 */
[----:B------:R-:W-:Y:S05]  /*08b0*/  @!P0 BRA `(.L_x_13) ;  /* 0x0000000000808947 */ /* 0x000fea0003800000 */
[----:B------:R-:W-:-:S13]  /*08c0*/  ISETP.GT.AND P0, PT, R19, 0xfe, PT ;  /* 0x000000fe1300780c */ /* 0x000fda0003f04270 */
[----:B------:R-:W-:Y:S05]  /*08d0*/  @P0 BRA `(.L_x_14) ;  /* 0x00000000006c0947 */ /* 0x000fea0003800000 */
[----:B------:R-:W-:-:S13]  /*08e0*/  ISETP.GE.AND P0, PT, R19, 0x1, PT ;  /* 0x000000011300780c */ /* 0x000fda0003f06270 */
[----:B------:R-:W-:Y:S05]  /*08f0*/  @P0 BRA `(.L_x_15) ;  /* 0x0000000000740947 */ /* 0x000fea0003800000 */
[----:B------:R-:W-:Y:S02]  /*0900*/  ISETP.GE.AND P0, PT, R19, -0x18, PT ;  /* 0xffffffe81300780c */ /* 0x000fe40003f06270 */
[----:B------:R-:W-:-:S11]  /*0910*/  LOP3.LUT R0, R0, 0x80000000, RZ, 0xc0, !PT ;  /* 0x8000000000007812 */ /* 0x000fd600078ec0ff */
[----:B------:R-:W-:Y:S05]  /*0920*/  @!P0 BRA `(.L_x_15) ;  /* 0x0000000000688947 */ /* 0x000fea0003800000 */
[-CC-:B------:R-:W-:Y:S01]  /*0930*/  FFMA.RZ R5, R3, R15.reuse, R20.reuse ;  /* 0x0000000f03057223 */ /* 0x180fe2000000c014 */
[----:B------:R-:W-:Y:S02]  /*0940*/  VIADD R14, R19, 0x20 ;  /* 0x00000020130e7836 */ /* 0x000fe40000000000 */
[-CC-:B------:R-:W-:Y:S01]  /*0950*/  FFMA.RM R12, R3, R15.reuse, R20.reuse ;  /* 0x0000000f030c7223 */ /* 0x180fe20000004014 */
[----:B------:R-:W-:Y:S02]  /*0960*/  ISETP.NE.AND P2, PT, R19, RZ, PT ;  /* 0x000000ff1300720c */ /* 0x000fe40003f45270 */
[----:B------:R-:W-:Y:S01]  /*0970*/  LOP3.LUT R13, R5, 0x7fffff, RZ, 0xc0, !PT ;  /* 0x007fffff050d7812 */ /* 0x000fe200078ec0ff */
[----:B------:R-:W-:Y:S01]  /*0980*/  FFMA.RP R5, R3, R15, R20 ;  /* 0x0000000f03057223 */ /* 0x000fe20000008014 */
[----:B------:R-:W-:Y:S01]  /*0990*/  IMAD.MOV R3, RZ, RZ, -R19 ;  /* 0x000000ffff037224 */ /* 0x000fe200078e0a13 */
[----:B------:R-:W-:Y:S02]  /*09a0*/  ISETP.NE.AND P1, PT, R19, RZ, PT ;  /* 0x000000ff1300720c */ /* 0x000fe40003f25270 */
[----:B------:R-:W-:-:S02]  /*09b0*/  LOP3.LUT R13, R13, 0x800000, RZ, 0xfc, !PT ;  /* 0x008000000d0d7812 */ /* 0x000fc400078efcff */
[----:B------:R-:W-:Y:S02]  /*09c0*/  FSETP.NEU.FTZ.AND P0, PT, R5, R12, PT ;  /* 0x0000000c0500720b */ /* 0x000fe40003f1d000 */
[----:B------:R-:W-:Y:S02]  /*09d0*/  SHF.L.U32 R14, R13, R14, RZ ;  /* 0x0000000e0d0e7219 */ /* 0x000fe400000006ff */
[----:B------:R-:W-:Y:S02]  /*09e0*/  SEL R12, R3, RZ, P2 ;  /* 0x000000ff030c7207 */ /* 0x000fe40001000000 */
[----:B------:R-:W-:Y:S02]  /*09f0*/  ISETP.NE.AND P1, PT, R14, RZ, P1 ;  /* 0x000000ff0e00720c */ /* 0x000fe40000f25270 */
[----:B------:R-:W-:Y:S02]  /*0a00*/  SHF.R.U32.HI R12, RZ, R12, R13 ;  /* 0x0000000cff0c7219 */ /* 0x000fe4000001160d */
[----:B------:R-:W-:-:S02]  /*0a10*/  PLOP3.LUT P0, PT, P0, P1, PT, 0xf8, 0x8f ;  /* 0x00000000008f781c */ /* 0x000fc40000703f70 */
[----:B------:R-:W-:Y:S02]  /*0a20*/  SHF.R.U32.HI R14, RZ, 0x1, R12 ;  /* 0x00000001ff0e7819 */ /* 0x000fe4000001160c */
[----:B------:R-:W-:-:S04]  /*0a30*/  SEL R3, RZ, 0x1, !P0 ;  /* 0x00000001ff037807 */ /* 0x000fc80004000000 */
[----:B------:R-:W-:-:S04]  /*0a40*/  LOP3.LUT R3, R3, 0x1, R14, 0xf8, !PT ;  /* 0x0000000103037812 */ /* 0x000fc800078ef80e */
[----:B------:R-:W-:-:S05]  /*0a50*/  LOP3.LUT R3, R3, R12, RZ, 0xc0, !PT ;  /* 0x0000000c03037212 */ /* 0x000fca00078ec0ff */
[----:B------:R-:W-:-:S05]  /*0a60*/  IMAD.IADD R3, R14, 0x1, R3 ;  /* 0x000000010e037824 */ /* 0x000fca00078e0203 */
[----:B------:R-:W-:Y:S01]  /*0a70*/  LOP3.LUT R0, R3, R0, RZ, 0xfc, !PT ;  /* 0x0000000003007212 */ /* 0x000fe200078efcff */
[----:B------:R-:W-:Y:S06]  /*0a80*/  BRA `(.L_x_15) ;  /* 0x0000000000107947 */ /* 0x000fec0003800000 */
.L_x_14:
[----:B------:R-:W-:-:S04]  /*0a90*/  LOP3.LUT R0, R0, 0x80000000, RZ, 0xc0, !PT ;  /* 0x8000000000007812 */ /* 0x000fc800078ec0ff */
[----:B------:R-:W-:Y:S01]  /*0aa0*/  LOP3.LUT R0, R0, 0x7f800000, RZ, 0xfc, !PT ;  /* 0x7f80000000007812 */ /* 0x000fe200078efcff */
[----:B------:R-:W-:Y:S06]  /*0ab0*/  BRA `(.L_x_15) ;  /* 0x0000000000047947 */ /* 0x000fec0003800000 */
.L_x_13:
[----:B------:R-:W-:-:S07]  /*0ac0*/  IMAD R0, R5, 0x800000, R0 ;  /* 0x0080000005007824 */ /* 0x000fce00078e0200 */
.L_x_15:
[----:B------:R-:W-:Y:S05]  /*0ad0*/  BSYNC.RECONVERGENT B2 ;  /* 0x0000000000027941 */ /* 0x000fea0003800200 */
.L_x_12:
[----:B------:R-:W-:Y:S05]  /*0ae0*/  BRA `(.L_x_16) ;  /* 0x0000000000207947 */ /* 0x000fea0003800000 */
.L_x_11:
[----:B------:R-:W-:-:S04]  /*0af0*/  LOP3.LUT R0, R3, 0x80000000, R0, 0x48, !PT ;  /* 0x8000000003007812 */ /* 0x000fc800078e4800 */
[----:B------:R-:W-:Y:S01]  /*0b00*/  LOP3.LUT R0, R0, 0x7f800000, RZ, 0xfc, !PT ;  /* 0x7f80000000007812 */ /* 0x000fe200078efcff */
[----:B------:R-:W-:Y:S06]  /*0b10*/  BRA `(.L_x_16) ;  /* 0x0000000000147947 */ /* 0x000fec0003800000 */
.L_x_10:
[----:B------:R-:W-:Y:S01]  /*0b20*/  LOP3.LUT R0, R3, 0x80000000, R0, 0x48, !PT ;  /* 0x8000000003007812 */ /* 0x000fe200078e4800 */
[----:B------:R-:W-:Y:S06]  /*0b30*/  BRA `(.L_x_16) ;  /* 0x00000000000c7947 */ /* 0x000fec0003800000 */
.L_x_9:
[----:B------:R-:W0:Y:S01]  /*0b40*/  MUFU.RSQ R0, -QNAN ;  /* 0xffc0000000007908 */ /* 0x000e220000001400 */
[----:B------:R-:W-:Y:S05]  /*0b50*/  BRA `(.L_x_16) ;  /* 0x0000000000047947 */ /* 0x000fea0003800000 */
.L_x_8:
[----:B------:R-:W-:-:S07]  /*0b60*/  FADD.FTZ R0, R0, R3 ;  /* 0x0000000300007221 */ /* 0x000fce0000010000 */
.L_x_16:
[----:B------:R-:W-:Y:S05]  /*0b70*/  BSYNC.RECONVERGENT B1 ;  /* 0x0000000000017941 */ /* 0x000fea0003800200 */
.L_x_6:
[----:B------:R-:W-:-:S04]  /*0b80*/  IMAD.MOV.U32 R5, RZ, RZ, 0x0 ;  /* 0x00000000ff057424 */ /* 0x000fc800078e00ff */
[----:B0-----:R-:W-:Y:S05]  /*0b90*/  RET.REL.NODEC R4 `(_Z4getPPKfS0_Pfjjf) ;  /* 0xfffffff404187950 */ /* 0x001fea0003c3ffff */
.L_x_17:
[----:B------:R-:W-:-:S00]  /*0ba0*/  BRA `(.L_x_17) ;  /* 0xfffffffc00fc7947 */ /* 0x000fc0000383ffff */
[----:B------:R-:W-:-:S00]  /*0bb0*/  NOP ;  /* 0x0000000000007918 */ /* 0x000fc00000000000 */
        /* <DEDUP_REMOVED lines=12> */
.L_x_29:


//--------------------- .text._Z12getNumeratorPKfS0_Pfjjjf --------------------------
	.section	.text._Z12getNumeratorPKfS0_Pfjjjf,"ax",@progbits
	.align	128
        .global         _Z12getNumeratorPKfS0_Pfjjjf
        .type           _Z12getNumeratorPKfS0_Pfjjjf,@function
        .size           _Z12getNumeratorPKfS0_Pfjjjf,(.L_x_31 - _Z12getNumeratorPKfS0_Pfjjjf)
        .other          _Z12getNumeratorPKfS0_Pfjjjf,@"STO_CUDA_ENTRY STV_DEFAULT"
_Z12getNumeratorPKfS0_Pfjjjf:
.text._Z12getNumeratorPKfS0_Pfjjjf:
[----:B------:R-:W-:Y:S01]  /*0000*/  LDC R1, c[0x0][0x37c] ;  /* 0x0000df00ff017b82 */ /* 0x000fe20000000800 */
[----:B------:R-:W0:Y:S07]  /*0010*/  S2R R6, SR_TID.Y ;  /* 0x0000000000067919 */ /* 0x000e2e0000002200 */
[----:B------:R-:W1:Y:S01]  /*0020*/  S2UR UR5, SR_CTAID.Y ;  /* 0x00000000000579c3 */ /* 0x000e620000002600 */
[----:B------:R-:W2:Y:S01]  /*0030*/  LDCU UR6, c[0x0][0x360] ;  /* 0x00006c00ff0677ac */ /* 0x000ea20008000800 */
[----:B------:R-:W3:Y:S01]  /*0040*/  S2R R29, SR_TID.X ;  /* 0x00000000001d7919 */ /* 0x000ee20000002100 */
[----:B------:R-:W1:Y:S05]  /*0050*/  LDCU UR7, c[0x0][0x364] ;  /* 0x00006c80ff0777ac */ /* 0x000e6a0008000800 */
[----:B------:R-:W2:Y:S08]  /*0060*/  S2UR UR4, SR_CTAID.X ;  /* 0x00000000000479c3 */ /* 0x000eb00000002500 */
[----:B------:R-:W4:Y:S01]  /*0070*/  LDC.64 R20, c[0x0][0x398] ;  /* 0x0000e600ff147b82 */ /* 0x000f220000000a00 */
[----:B-1----:R-:W-:-:S06]  /*0080*/  UIMAD UR5, UR5, UR7, URZ ;  /* 0x00000007050572a4 */ /* 0x002fcc000f8e02ff */
[----:B0-----:R-:W-:Y:S01]  /*0090*/  IADD3 R0, PT, PT, R6, UR5, RZ ;  /* 0x0000000506007c10 */ /* 0x001fe2000fffe0ff */
[----:B--2---:R-:W-:-:S06]  /*00a0*/  UIMAD UR4, UR4, UR6, URZ ;  /* 0x00000006040472a4 */ /* 0x004fcc000f8e02ff */
[----:B---3--:R-:W-:Y:S02]  /*00b0*/  IADD3 R3, PT, PT, R29, UR4, RZ ;  /* 0x000000041d037c10 */ /* 0x008fe4000fffe0ff */
[----:B----4-:R-:W-:-:S04]  /*00c0*/  ISETP.GE.U32.AND P0, PT, R0, R21, PT ;  /* 0x000000150000720c */ /* 0x010fc80003f06070 */
[----:B------:R-:W-:-:S13]  /*00d0*/  ISETP.GE.U32.OR P0, PT, R3, R20, P0 ;  /* 0x000000140300720c */ /* 0x000fda0000706470 */
[----:B------:R-:W-:Y:S05]  /*00e0*/  @P0 EXIT ;  /* 0x000000000000094d */ /* 0x000fea0003800000 */
[----:B------:R-:W0:Y:S01]  /*00f0*/  LDC R2, c[0x0][0x3a0] ;  /* 0x0000e800ff027b82 */ /* 0x000e220000000800 */
[----:B------:R-:W1:Y:S01]  /*0100*/  LDCU.64 UR6, c[0x0][0x358] ;  /* 0x00006b00ff0677ac */ /* 0x000e620008000a00 */
[----:B------:R-:W-:Y:S01]  /*0110*/  HFMA2 R31, -RZ, RZ, 0, 0 ;  /* 0x00000000ff1f7431 */ /* 0x000fe200000001ff */
[----:B0-----:R-:W-:-:S13]  /*0120*/  ISETP.NE.AND P0, PT, R2, RZ, PT ;  /* 0x000000ff0200720c */ /* 0x001fda0003f05270 */
[----:B-1----:R-:W-:Y:S05]  /*0130*/  @!P0 BRA `(.L_x_18) ;  /* 0x0000000800988947 */ /* 0x002fea0003800000 */
[----:B------:R-:W-:Y:S02]  /*0140*/  ISETP.GE.U32.AND P0, PT, R2, 0x8, PT ;  /* 0x000000080200780c */ /* 0x000fe40003f06070 */
[----:B------:R-:W-:Y:S02]  /*0150*/  MOV R31, RZ ;  /* 0x000000ff001f7202 */ /* 0x000fe40000000f00 */
[----:B------:R-:W-:-:S09]  /*0160*/  MOV R7, RZ ;  /* 0x000000ff00077202 */ /* 0x000fd20000000f00 */
[----:B------:R-:W-:Y:S05]  /*0170*/  @!P0 BRA `(.L_x_19) ;  /* 0x0000000400608947 */ /* 0x000fea0003800000 */
[----:B------:R-:W-:Y:S01]  /*0180*/  LOP3.LUT R7, R2, 0xfffffff8, RZ, 0xc0, !PT ;  /* 0xfffffff802077812 */ /* 0x000fe200078ec0ff */
[C---:B------:R-:W-:Y:S01]  /*0190*/  IMAD R9, R20.reuse, 0x3, R3 ;  /* 0x0000000314097824 */ /* 0x040fe200078e0203 */
[C---:B------:R-:W-:Y:S01]  /*01a0*/  IADD3 R29, PT, PT, R20.reuse, UR4, R29 ;  /* 0x00000004141d7c10 */ /* 0x040fe2000fffe01d */
[C-C-:B------:R-:W-:Y:S01]  /*01b0*/  IMAD R13, R20.reuse, 0x5, R3.reuse ;  /* 0x00000005140d7824 */ /* 0x140fe200078e0203 */
[C---:B------:R-:W-:Y:S01]  /*01c0*/  IADD3 R6, PT, PT, R21.reuse, UR5, R6 ;  /* 0x0000000515067c10 */ /* 0x040fe2000fffe006 */
[C-C-:B------:R-:W-:Y:S01]  /*01d0*/  IMAD R15, R20.reuse, 0x6, R3.reuse ;  /* 0x00000006140f7824 */ /* 0x140fe200078e0203 */
[CC--:B------:R-:W-:Y:S01]  /*01e0*/  LEA R5, R20.reuse, R3.reuse, 0x1 ;  /* 0x0000000314057211 */ /* 0x0c0fe200078e08ff */
[C---:B------:R-:W-:Y:S01]  /*01f0*/  IMAD R17, R20.reuse, 0x7, R3 ;  /* 0x0000000714117824 */ /* 0x040fe200078e0203 */
[----:B------:R-:W-:Y:S01]  /*0200*/  LEA R11, R20, R3, 0x2 ;  /* 0x00000003140b7211 */ /* 0x000fe200078e10ff */
[C-C-:B------:R-:W-:Y:S01]  /*0210*/  IMAD R8, R21.reuse, 0x3, R0.reuse ;  /* 0x0000000315087824 */ /* 0x140fe200078e0200 */
[CC--:B------:R-:W-:Y:S01]  /*0220*/  LEA R4, R21.reuse, R0.reuse, 0x1 ;  /* 0x0000000015047211 */ /* 0x0c0fe200078e08ff */
[C-C-:B------:R-:W-:Y:S01]  /*0230*/  IMAD R12, R21.reuse, 0x5, R0.reuse ;  /* 0x00000005150c7824 */ /* 0x140fe200078e0200 */
[CC--:B------:R-:W-:Y:S01]  /*0240*/  LEA R10, R21.reuse, R0.reuse, 0x2 ;  /* 0x00000000150a7211 */ /* 0x0c0fe200078e10ff */
[C-C-:B------:R-:W-:Y:S01]  /*0250*/  IMAD R14, R21.reuse, 0x6, R0.reuse ;  /* 0x00000006150e7824 */ /* 0x140fe200078e0200 */
[----:B------:R-:W-:Y:S01]  /*0260*/  MOV R31, RZ ;  /* 0x000000ff001f7202 */ /* 0x000fe20000000f00 */
[----:B------:R-:W-:Y:S01]  /*0270*/  IMAD R16, R21, 0x7, R0 ;  /* 0x0000000715107824 */ /* 0x000fe200078e0200 */
[----:B------:R-:W-:-:S02]  /*0280*/  MOV R18, R0 ;  /* 0x0000000000127202 */ /* 0x000fc40000000f00 */
[----:B------:R-:W-:Y:S02]  /*0290*/  MOV R19, R3 ;  /* 0x0000000300137202 */ /* 0x000fe40000000f00 */
[----:B------:R-:W-:-:S07]  /*02a0*/  IADD3 R30, PT, PT, -R7, RZ, RZ ;  /* 0x000000ff071e7210 */ /* 0x000fce0007ffe1ff */
.L_x_20:
[----:B------:R-:W0:Y:S08]  /*02b0*/  LDC.64 R26, c[0x0][0x380] ;  /* 0x0000e000ff1a7b82 */ /* 0x000e300000000a00 */
[----:B------:R-:W1:Y:S01]  /*02c0*/  LDC.64 R22, c[0x0][0x388] ;  /* 0x0000e200ff167b82 */ /* 0x000e620000000a00 */
[----:B0-----:R-:W-:-:S06]  /*02d0*/  IMAD.WIDE.U32 R24, R18, 0x4, R26 ;  /* 0x0000000412187825 */ /* 0x001fcc00078e001a */
[----:B------:R-:W2:Y:S01]  /*02e0*/  LDG.E R24, desc[UR6][R24.64] ;  /* 0x0000000618187981 */ /* 0x000ea2000c1e1900 */
[----:B------:R-:W-:-:S04]  /*02f0*/  IMAD.WIDE.U32 R34, R6, 0x4, R26 ;  /* 0x0000000406227825 */ /* 0x000fc800078e001a */
[--C-:B-1----:R-:W-:Y:S01]  /*0300*/  IMAD.WIDE.U32 R36, R19, 0x4, R22.reuse ;  /* 0x0000000413247825 */ /* 0x102fe200078e0016 */
[----:B------:R-:W3:Y:S05]  /*0310*/  LDG.E R28, desc[UR6][R34.64] ;  /* 0x00000006221c7981 */ /* 0x000eea000c1e1900 */
[----:B------:R-:W2:Y:S01]  /*0320*/  LDG.E R37, desc[UR6][R36.64] ;  /* 0x0000000624257981 */ /* 0x000ea2000c1e1900 */
[----:B------:R-:W-:-:S06]  /*0330*/  IMAD.WIDE.U32 R32, R29, 0x4, R22 ;  /* 0x000000041d207825 */ /* 0x000fcc00078e0016 */
[----:B------:R-:W3:Y:S01]  /*0340*/  LDG.E R33, desc[UR6][R32.64] ;  /* 0x0000000620217981 */ /* 0x000ee2000c1e1900 */
[----:B--2---:R-:W-:-:S04]  /*0350*/  FADD R24, R24, -R37 ;  /* 0x8000002518187221 */ /* 0x004fc80000000000 */
[----:B------:R-:W-:Y:S01]  /*0360*/  FFMA R31, R24, R24, R31 ;  /* 0x00000018181f7223 */ /* 0x000fe2000000001f */
[----:B------:R-:W-:-:S04]  /*0370*/  IMAD.WIDE.U32 R24, R8, 0x4, R26 ;  /* 0x0000000408187825 */ /* 0x000fc800078e001a */
[----:B---3--:R-:W-:Y:S01]  /*0380*/  FADD R28, R28, -R33 ;  /* 0x800000211c1c7221 */ /* 0x008fe20000000000 */
[----:B------:R-:W-:Y:S01]  /*0390*/  IMAD.WIDE.U32 R32, R4, 0x4, R26 ;  /* 0x0000000404207825 */ /* 0x000fe200078e001a */
[----:B------:R0:W2:Y:S03]  /*03a0*/  LDG.E R34, desc[UR6][R24.64] ;  /* 0x0000000618227981 */ /* 0x0000a6000c1e1900 */
[--C-:B------:R-:W-:Y:S02]  /*03b0*/  IMAD.WIDE.U32 R36, R9, 0x4, R22.reuse ;  /* 0x0000000409247825 */ /* 0x100fe400078e0016 */
[----:B------:R-:W3:Y:S04]  /*03c0*/  LDG.E R32, desc[UR6][R32.64] ;  /* 0x0000000620207981 */ /* 0x000ee8000c1e1900 */
[----:B------:R-:W2:Y:S01]  /*03d0*/  LDG.E R37, desc[UR6][R36.64] ;  /* 0x0000000624257981 */ /* 0x000ea2000c1e1900 */
[----:B0-----:R-:W-:-:S05]  /*03e0*/  IMAD.WIDE.U32 R24, R5, 0x4, R22 ;  /* 0x0000000405187825 */ /* 0x001fca00078e0016 */
[----:B------:R0:W3:Y:S01]  /*03f0*/  LDG.E R35, desc[UR6][R24.64] ;  /* 0x0000000618237981 */ /* 0x0000e2000c1e1900 */
[----:B------:R-:W-:Y:S01]  /*0400*/  FFMA R31, R28, R28, R31 ;  /* 0x0000001c1c1f7223 */ /* 0x000fe2000000001f */
[----:B0-----:R-:W-:-:S04]  /*0410*/  IMAD.WIDE.U32 R24, R12, 0x4, R26 ;  /* 0x000000040c187825 */ /* 0x001fc800078e001a */
[----:B---3--:R-:W-:Y:S01]  /*0420*/  FADD R28, R32, -R35 ;  /* 0x80000023201c7221 */ /* 0x008fe20000000000 */
[----:B--2---:R-:W-:-:S03]  /*0430*/  FADD R32, R34, -R37 ;  /* 0x8000002522207221 */ /* 0x004fc60000000000 */
[----:B------:R-:W-:Y:S01]  /*0440*/  FFMA R31, R28, R28, R31 ;  /* 0x0000001c1c1f7223 */ /* 0x000fe2000000001f */
[----:B------:R-:W-:-:S04]  /*0450*/  IMAD.WIDE.U32 R34, R10, 0x4, R26 ;  /* 0x000000040a227825 */ /* 0x000fc800078e001a */
[----:B------:R-:W-:Y:S01]  /*0460*/  FFMA R33, R32, R32, R31 ;  /* 0x0000002020217223 */ /* 0x000fe2000000001f */
[--C-:B------:R-:W-:Y:S01]  /*0470*/  IMAD.WIDE.U32 R36, R11, 0x4, R22.reuse ;  /* 0x000000040b247825 */ /* 0x100fe200078e0016 */
[----:B------:R0:W2:Y:S04]  /*0480*/  LDG.E R32, desc[UR6][R24.64] ;  /* 0x0000000618207981 */ /* 0x0000a8000c1e1900 */
[----:B------:R-:W3:Y:S04]  /*0490*/  LDG.E R35, desc[UR6][R34.64] ;  /* 0x0000000622237981 */ /* 0x000ee8000c1e1900 */
[----:B------:R1:W3:Y:S01]  /*04a0*/  LDG.E R28, desc[UR6][R36.64] ;  /* 0x00000006241c7981 */ /* 0x0002e2000c1e1900 */
[----:B0-----:R-:W-:-:S05]  /*04b0*/  IMAD.WIDE.U32 R24, R13, 0x4, R22 ;  /* 0x000000040d187825 */ /* 0x001fca00078e0016 */
[----:B------:R0:W2:Y:S01]  /*04c0*/  LDG.E R31, desc[UR6][R24.64] ;  /* 0x00000006181f7981 */ /* 0x0000a2000c1e1900 */
[----:B-1----:R-:W-:-:S04]  /*04d0*/  IMAD.WIDE.U32 R36, R15, 0x4, R22 ;  /* 0x000000040f247825 */ /* 0x002fc800078e0016 */
[----:B------:R-:W-:Y:S02]  /*04e0*/  IMAD.WIDE.U32 R22, R17, 0x4, R22 ;  /* 0x0000000411167825 */ /* 0x000fe400078e0016 */
[----:B------:R-:W4:Y:S02]  /*04f0*/  LDG.E R37, desc[UR6][R36.64] ;  /* 0x0000000624257981 */ /* 0x000f24000c1e1900 */
[--C-:B0-----:R-:W-:Y:S02]  /*0500*/  IMAD.WIDE.U32 R24, R14, 0x4, R26.reuse ;  /* 0x000000040e187825 */ /* 0x101fe400078e001a */
[----:B------:R-:W5:Y:S02]  /*0510*/  LDG.E R23, desc[UR6][R22.64] ;  /* 0x0000000616177981 */ /* 0x000f64000c1e1900 */
[----:B------:R-:W-:Y:S02]  /*0520*/  IMAD.WIDE.U32 R26, R16, 0x4, R26 ;  /* 0x00000004101a7825 */ /* 0x000fe400078e001a */
[----:B------:R-:W4:Y:S04]  /*0530*/  LDG.E R34, desc[UR6][R24.64] ;  /* 0x0000000618227981 */ /* 0x000f28000c1e1900 */
[----:B------:R-:W5:Y:S01]  /*0540*/  LDG.E R26, desc[UR6][R26.64] ;  /* 0x000000061a1a7981 */ /* 0x000f62000c1e1900 */
[----:B------:R-:W-:-:S04]  /*0550*/  IADD3 R30, PT, PT, R30, 0x8, RZ ;  /* 0x000000081e1e7810 */ /* 0x000fc80007ffe0ff */
[----:B------:R-:W-:Y:S02]  /*0560*/  ISETP.NE.AND P0, PT, R30, RZ, PT ;  /* 0x000000ff1e00720c */ /* 0x000fe40003f05270 */
[C---:B------:R-:W-:Y:S02]  /*0570*/  LEA R6, R21.reuse, R6, 0x3 ;  /* 0x0000000615067211 */ /* 0x040fe400078e18ff */
[C---:B------:R-:W-:Y:S02]  /*0580*/  LEA R4, R21.reuse, R4, 0x3 ;  /* 0x0000000415047211 */ /* 0x040fe400078e18ff */
[C---:B------:R-:W-:Y:S02]  /*0590*/  LEA R8, R21.reuse, R8, 0x3 ;  /* 0x0000000815087211 */ /* 0x040fe400078e18ff */
[C---:B------:R-:W-:Y:S02]  /*05a0*/  LEA R10, R21.reuse, R10, 0x3 ;  /* 0x0000000a150a7211 */ /* 0x040fe400078e18ff */
[----:B------:R-:W-:-:S02]  /*05b0*/  LEA R12, R21, R12, 0x3 ;  /* 0x0000000c150c7211 */ /* 0x000fc400078e18ff */
[C---:B------:R-:W-:Y:S02]  /*05c0*/  LEA R14, R21.reuse, R14, 0x3 ;  /* 0x0000000e150e7211 */ /* 0x040fe400078e18ff */
[C---:B------:R-:W-:Y:S02]  /*05d0*/  LEA R16, R21.reuse, R16, 0x3 ;  /* 0x0000001015107211 */ /* 0x040fe400078e18ff */
[----:B------:R-:W-:Y:S02]  /*05e0*/  LEA R18, R21, R18, 0x3 ;  /* 0x0000001215127211 */ /* 0x000fe400078e18ff */
[C---:B------:R-:W-:Y:S02]  /*05f0*/  LEA R29, R20.reuse, R29, 0x3 ;  /* 0x0000001d141d7211 */ /* 0x040fe400078e18ff */
[C---:B------:R-:W-:Y:S02]  /*0600*/  LEA R5, R20.reuse, R5, 0x3 ;  /* 0x0000000514057211 */ /* 0x040fe400078e18ff */
[----:B------:R-:W-:-:S02]  /*0610*/  LEA R9, R20, R9, 0x3 ;  /* 0x0000000914097211 */ /* 0x000fc400078e18ff */
[C---:B------:R-:W-:Y:S02]  /*0620*/  LEA R11, R20.reuse, R11, 0x3 ;  /* 0x0000000b140b7211 */ /* 0x040fe400078e18ff */
[C---:B------:R-:W-:Y:S02]  /*0630*/  LEA R13, R20.reuse, R13, 0x3 ;  /* 0x0000000d140d7211 */ /* 0x040fe400078e18ff */
[C---:B------:R-:W-:Y:S02]  /*0640*/  LEA R15, R20.reuse, R15, 0x3 ;  /* 0x0000000f140f7211 */ /* 0x040fe400078e18ff */
[C---:B------:R-:W-:Y:S02]  /*0650*/  LEA R17, R20.reuse, R17, 0x3 ;  /* 0x0000001114117211 */ /* 0x040fe400078e18ff */
[----:B------:R-:W-:Y:S01]  /*0660*/  LEA R19, R20, R19, 0x3 ;  /* 0x0000001314137211 */ /* 0x000fe200078e18ff */
[----:B---3--:R-:W-:-:S04]  /*0670*/  FADD R28, R35, -R28 ;  /* 0x8000001c231c7221 */ /* 0x008fc80000000000 */
[----:B------:R-:W-:Y:S01]  /*0680*/  FFMA R33, R28, R28, R33 ;  /* 0x0000001c1c217223 */ /* 0x000fe20000000021 */
[----:B--2---:R-:W-:-:S04]  /*0690*/  FADD R32, R32, -R31 ;  /* 0x8000001f20207221 */ /* 0x004fc80000000000 */
[----:B------:R-:W-:Y:S01]  /*06a0*/  FFMA R33, R32, R32, R33 ;  /* 0x0000002020217223 */ /* 0x000fe20000000021 */
[----:B----4-:R-:W-:Y:S01]  /*06b0*/  FADD R34, R34, -R37 ;  /* 0x8000002522227221 */ /* 0x010fe20000000000 */
[----:B-----5:R-:W-:-:S03]  /*06c0*/  FADD R26, R26, -R23 ;  /* 0x800000171a1a7221 */ /* 0x020fc60000000000 */
[----:B------:R-:W-:-:S04]  /*06d0*/  FFMA R33, R34, R34, R33 ;  /* 0x0000002222217223 */ /* 0x000fc80000000021 */
[----:B------:R-:W-:Y:S01]  /*06e0*/  FFMA R31, R26, R26, R33 ;  /* 0x0000001a1a1f7223 */ /* 0x000fe20000000021 */
[----:B------:R-:W-:Y:S06]  /*06f0*/  @P0 BRA `(.L_x_20) ;  /* 0xfffffff800ec0947 */ /* 0x000fec000383ffff */
.L_x_19:
[----:B------:R-:W-:-:S13]  /*0700*/  LOP3.LUT P0, R4, R2, 0x7, RZ, 0xc0, !PT ;  /* 0x0000000702047812 */ /* 0x000fda000780c0ff */
[----:B------:R-:W-:Y:S05]  /*0710*/  @!P0 BRA `(.L_x_18) ;  /* 0x0000000400208947 */ /* 0x000fea0003800000 */
[----:B------:R-:W-:Y:S02]  /*0720*/  ISETP.GE.U32.AND P0, PT, R4, 0x4, PT ;  /* 0x000000040400780c */ /* 0x000fe40003f06070 */
[----:B------:R-:W-:-:S04]  /*0730*/  LOP3.LUT R24, R2, 0x3, RZ, 0xc0, !PT ;  /* 0x0000000302187812 */ /* 0x000fc800078ec0ff */
[----:B------:R-:W-:-:S07]  /*0740*/  ISETP.NE.AND P1, PT, R24, RZ, PT ;  /* 0x000000ff1800720c */ /* 0x000fce0003f25270 */
[----:B------:R-:W-:Y:S06]  /*0750*/  @!P0 BRA `(.L_x_21) ;  /* 0x00000000008c8947 */ /* 0x000fec0003800000 */
[----:B------:R-:W0:Y:S01]  /*0760*/  LDC.64 R8, c[0x0][0x380] ;  /* 0x0000e000ff087b82 */ /* 0x000e220000000a00 */
[C---:B------:R-:W-:Y:S02]  /*0770*/  IMAD R18, R7.reuse, R21, R0 ;  /* 0x0000001507127224 */ /* 0x040fe400078e0200 */
[----:B------:R-:W-:-:S03]  /*0780*/  IMAD R23, R7, R20, R3 ;  /* 0x0000001407177224 */ /* 0x000fc600078e0203 */
[----:B------:R-:W-:Y:S02]  /*0790*/  IADD3 R12, PT, PT, R18, R21, RZ ;  /* 0x00000015120c7210 */ /* 0x000fe40007ffe0ff */
[----:B------:R-:W1:Y:S01]  /*07a0*/  LDC.64 R4, c[0x0][0x388] ;  /* 0x0000e200ff047b82 */ /* 0x000e620000000a00 */
[----:B------:R-:W-:-:S04]  /*07b0*/  IADD3 R13, PT, PT, R23, R20, RZ ;  /* 0x00000014170d7210 */ /* 0x000fc80007ffe0ff */
[----:B------:R-:W-:Y:S01]  /*07c0*/  IADD3 R25, PT, PT, R13, R20, RZ ;  /* 0x000000140d197210 */ /* 0x000fe20007ffe0ff */
[C---:B0-----:R-:W-:Y:S01]  /*07d0*/  IMAD.WIDE.U32 R14, R12.reuse, 0x4, R8 ;  /* 0x000000040c0e7825 */ /* 0x041fe200078e0008 */
[----:B------:R-:W-:-:S03]  /*07e0*/  IADD3 R12, PT, PT, R12, R21, RZ ;  /* 0x000000150c0c7210 */ /* 0x000fc60007ffe0ff */
[----:B------:R-:W-:-:S04]  /*07f0*/  IMAD.WIDE.U32 R18, R18, 0x4, R8 ;  /* 0x0000000412127825 */ /* 0x000fc800078e0008 */
[--C-:B-1----:R-:W-:Y:S01]  /*0800*/  IMAD.WIDE.U32 R22, R23, 0x4, R4.reuse ;  /* 0x0000000417167825 */ /* 0x102fe200078e0004 */
[----:B------:R-:W2:Y:S01]  /*0810*/  LDG.E R6, desc[UR6][R18.64] ;  /* 0x0000000612067981 */ /* 0x000ea2000c1e1900 */
[C---:B------:R-:W-:Y:S02]  /*0820*/  IADD3 R27, PT, PT, R12.reuse, R21, RZ ;  /* 0x000000150c1b7210 */ /* 0x040fe40007ffe0ff */
[----:B------:R-:W-:Y:S01]  /*0830*/  IMAD.WIDE.U32 R10, R13, 0x4, R4 ;  /* 0x000000040d0a7825 */ /* 0x000fe200078e0004 */
[----:B------:R-:W3:Y:S03]  /*0840*/  LDG.E R14, desc[UR6][R14.64] ;  /* 0x000000060e0e7981 */ /* 0x000ee6000c1e1900 */
[----:B------:R-:W-:Y:S01]  /*0850*/  IMAD.WIDE.U32 R16, R12, 0x4, R8 ;  /* 0x000000040c107825 */ /* 0x000fe200078e0008 */
[----:B------:R-:W2:Y:S03]  /*0860*/  LDG.E R23, desc[UR6][R22.64] ;  /* 0x0000000616177981 */ /* 0x000ea6000c1e1900 */
[C---:B------:R-:W-:Y:S01]  /*0870*/  IMAD.WIDE.U32 R12, R25.reuse, 0x4, R4 ;  /* 0x00000004190c7825 */ /* 0x040fe200078e0004 */
[----:B------:R-:W-:Y:S01]  /*0880*/  IADD3 R25, PT, PT, R25, R20, RZ ;  /* 0x0000001419197210 */ /* 0x000fe20007ffe0ff */
[----:B------:R-:W3:Y:S02]  /*0890*/  LDG.E R11, desc[UR6][R10.64] ;  /* 0x000000060a0b7981 */ /* 0x000ee4000c1e1900 */
[----:B------:R-:W-:-:S02]  /*08a0*/  IMAD.WIDE.U32 R8, R27, 0x4, R8 ;  /* 0x000000041b087825 */ /* 0x000fc400078e0008 */
[----:B------:R-:W4:Y:S02]  /*08b0*/  LDG.E R16, desc[UR6][R16.64] ;  /* 0x0000000610107981 */ /* 0x000f24000c1e1900 */
[----:B------:R-:W-:Y:S02]  /*08c0*/  IMAD.WIDE.U32 R4, R25, 0x4, R4 ;  /* 0x0000000419047825 */ /* 0x000fe400078e0004 */
[----:B------:R-:W4:Y:S04]  /*08d0*/  LDG.E R13, desc[UR6][R12.64] ;  /* 0x000000060c0d7981 */ /* 0x000f28000c1e1900 */
[----:B------:R-:W5:Y:S04]  /*08e0*/  LDG.E R8, desc[UR6][R8.64] ;  /* 0x0000000608087981 */ /* 0x000f68000c1e1900 */
[----:B------:R-:W5:Y:S01]  /*08f0*/  LDG.E R5, desc[UR6][R4.64] ;  /* 0x0000000604057981 */ /* 0x000f62000c1e1900 */
[----:B------:R-:W-:Y:S01]  /*0900*/  IADD3 R7, PT, PT, R7, 0x4, RZ ;  /* 0x0000000407077810 */ /* 0x000fe20007ffe0ff */
[----:B--2---:R-:W-:-:S04]  /*0910*/  FADD R6, R6, -R23 ;  /* 0x8000001706067221 */ /* 0x004fc80000000000 */
[----:B------:R-:W-:Y:S01]  /*0920*/  FFMA R6, R6, R6, R31 ;  /* 0x0000000606067223 */ /* 0x000fe2000000001f */
[----:B---3--:R-:W-:-:S04]  /*0930*/  FADD R11, R14, -R11 ;  /* 0x8000000b0e0b7221 */ /* 0x008fc80000000000 */
[----:B------:R-:W-:Y:S01]  /*0940*/  FFMA R6, R11, R11, R6 ;  /* 0x0000000b0b067223 */ /* 0x000fe20000000006 */
[----:B----4-:R-:W-:-:S04]  /*0950*/  FADD R11, R16, -R13 ;  /* 0x8000000d100b7221 */ /* 0x010fc80000000000 */
[----:B------:R-:W-:Y:S01]  /*0960*/  FFMA R6, R11, R11, R6 ;  /* 0x0000000b0b067223 */ /* 0x000fe20000000006 */
[----:B-----5:R-:W-:-:S04]  /*0970*/  FADD R31, R8, -R5 ;  /* 0x80000005081f7221 */ /* 0x020fc80000000000 */
[----:B------:R-:W-:-:S07]  /*0980*/  FFMA R31, R31, R31, R6 ;  /* 0x0000001f1f1f7223 */ /* 0x000fce0000000006 */
.L_x_21:
[----:B------:R-:W-:Y:S05]  /*0990*/  @!P1 BRA `(.L_x_18) ;  /* 0x0000000000809947 */ /* 0x000fea0003800000 */
[----:B------:R-:W0:Y:S01]  /*09a0*/  LDC.64 R12, c[0x0][0x380] ;  /* 0x0000e000ff0c7b82 */ /* 0x000e220000000a00 */
[----:B------:R-:W-:Y:S02]  /*09b0*/  ISETP.NE.AND P0, PT, R24, 0x1, PT ;  /* 0x000000011800780c */ /* 0x000fe40003f05270 */
[----:B------:R-:W-:-:S04]  /*09c0*/  LOP3.LUT R2, R2, 0x1, RZ, 0xc0, !PT ;  /* 0x0000000102027812 */ /* 0x000fc800078ec0ff */
[----:B------:R-:W-:Y:S01]  /*09d0*/  ISETP.NE.U32.AND P1, PT, R2, 0x1, PT ;  /* 0x000000010200780c */ /* 0x000fe20003f25070 */
[----:B------:R-:W1:Y:S06]  /*09e0*/  LDC.64 R10, c[0x0][0x388] ;  /* 0x0000e200ff0a7b82 */ /* 0x000e6c0000000a00 */
[C---:B------:R-:W-:Y:S02]  /*09f0*/  @P0 IMAD R2, R7.reuse, R21, R0 ;  /* 0x0000001507020224 */ /* 0x040fe400078e0200 */
[----:B------:R-:W2:Y:S01]  /*0a00*/  LDC.64 R8, c[0x0][0x380] ;  /* 0x0000e000ff087b82 */ /* 0x000ea20000000a00 */
[C---:B------:R-:W-:Y:S01]  /*0a10*/  @P0 IMAD R17, R7.reuse, R20, R3 ;  /* 0x0000001407110224 */ /* 0x040fe200078e0203 */
[----:B------:R-:W-:-:S02]  /*0a20*/  @P0 IADD3 R7, PT, PT, R7, 0x2, RZ ;  /* 0x0000000207070810 */ /* 0x000fc40007ffe0ff */
[C---:B------:R-:W-:Y:S02]  /*0a30*/  @P0 IADD3 R19, PT, PT, R2.reuse, R21, RZ ;  /* 0x0000001502130210 */ /* 0x040fe40007ffe0ff */
[----:B------:R-:W-:Y:S02]  /*0a40*/  @P0 IADD3 R23, PT, PT, R17, R20, RZ ;  /* 0x0000001411170210 */ /* 0x000fe40007ffe0ff */
[----:B------:R-:W3:Y:S01]  /*0a50*/  LDC.64 R4, c[0x0][0x388] ;  /* 0x0000e200ff047b82 */ /* 0x000ee20000000a00 */
[----:B0-----:R-:W-:-:S04]  /*0a60*/  @P0 IMAD.WIDE.U32 R14, R2, 0x4, R12 ;  /* 0x00000004020e0825 */ /* 0x001fc800078e000c */
[----:B------:R-:W-:Y:S02]  /*0a70*/  @!P1 IMAD R21, R7, R21, R0 ;  /* 0x0000001507159224 */ /* 0x000fe400078e0200 */
[----:B-1----:R-:W-:Y:S01]  /*0a80*/  @P0 IMAD.WIDE.U32 R16, R17, 0x4, R10 ;  /* 0x0000000411100825 */ /* 0x002fe200078e000a */
[----:B------:R-:W4:Y:S03]  /*0a90*/  @P0 LDG.E R14, desc[UR6][R14.64] ;  /* 0x000000060e0e0981 */ /* 0x000f26000c1e1900 */
[----:B------:R-:W-:Y:S02]  /*0aa0*/  @P0 IMAD.WIDE.U32 R12, R19, 0x4, R12 ;  /* 0x00000004130c0825 */ /* 0x000fe400078e000c */
[----:B------:R-:W4:Y:S02]  /*0ab0*/  @P0 LDG.E R17, desc[UR6][R16.64] ;  /* 0x0000000610110981 */ /* 0x000f24000c1e1900 */
[----:B------:R-:W-:-:S02]  /*0ac0*/  @P0 IMAD.WIDE.U32 R10, R23, 0x4, R10 ;  /* 0x00000004170a0825 */ /* 0x000fc400078e000a */
[----:B------:R-:W5:Y:S02]  /*0ad0*/  @P0 LDG.E R12, desc[UR6][R12.64] ;  /* 0x000000060c0c0981 */ /* 0x000f64000c1e1900 */
[----:B------:R-:W-:Y:S02]  /*0ae0*/  @!P1 IMAD R7, R7, R20, R3 ;  /* 0x0000001407079224 */ /* 0x000fe400078e0203 */
[----:B--2---:R-:W-:Y:S01]  /*0af0*/  @!P1 IMAD.WIDE.U32 R8, R21, 0x4, R8 ;  /* 0x0000000415089825 */ /* 0x004fe200078e0008 */
[----:B------:R-:W5:Y:S03]  /*0b00*/  @P0 LDG.E R11, desc[UR6][R10.64] ;  /* 0x000000060a0b0981 */ /* 0x000f66000c1e1900 */
[----:B---3--:R-:W-:Y:S02]  /*0b10*/  @!P1 IMAD.WIDE.U32 R4, R7, 0x4, R4 ;  /* 0x0000000407049825 */ /* 0x008fe400078e0004 */
[----:B------:R-:W2:Y:S04]  /*0b20*/  @!P1 LDG.E R8, desc[UR6][R8.64] ;  /* 0x0000000608089981 */ /* 0x000ea8000c1e1900 */
[----:B------:R-:W2:Y:S01]  /*0b30*/  @!P1 LDG.E R5, desc[UR6][R4.64] ;  /* 0x0000000604059981 */ /* 0x000ea2000c1e1900 */
[----:B----4-:R-:W-:-:S04]  /*0b40*/  @P0 FADD R14, R14, -R17 ;  /* 0x800000110e0e0221 */ /* 0x010fc80000000000 */
[----:B------:R-:W-:Y:S01]  /*0b50*/  @P0 FFMA R14, R14, R14, R31 ;  /* 0x0000000e0e0e0223 */ /* 0x000fe2000000001f */
[----:B-----5:R-:W-:-:S04]  /*0b60*/  @P0 FADD R7, R12, -R11 ;  /* 0x8000000b0c070221 */ /* 0x020fc80000000000 */
[----:B------:R-:W-:Y:S01]  /*0b70*/  @P0 FFMA R31, R7, R7, R14 ;  /* 0x00000007071f0223 */ /* 0x000fe2000000000e */
[----:B--2---:R-:W-:-:S04]  /*0b80*/  @!P1 FADD R2, R8, -R5 ;  /* 0x8000000508029221 */ /* 0x004fc80000000000 */
[----:B------:R-:W-:-:S07]  /*0b90*/  @!P1 FFMA R31, R2, R2, R31 ;  /* 0x00000002021f9223 */ /* 0x000fce000000001f */
.L_x_18:
[----:B------:R-:W0:Y:S01]  /*0ba0*/  LDCU UR8, c[0x0][0x3a4] ;  /* 0x00007480ff0877ac */ /* 0x000e220008000800 */
[----:B------:R-:W-:Y:S01]  /*0bb0*/  MOV R2, 0x3bbb989d ;  /* 0x3bbb989d00027802 */ /* 0x000fe20000000f00 */
[----:B------:R-:W-:Y:S01]  /*0bc0*/  IMAD R3, R0, R20, R3 ;  /* 0x0000001400037224 */ /* 0x000fe200078e0203 */
[----:B------:R-:W-:Y:S01]  /*0bd0*/  MOV R5, 0x437c0000 ;  /* 0x437c000000057802 */ /* 0x000fe20000000f00 */
[----:B0-----:R-:W-:-:S04]  /*0be0*/  FMUL R31, R31, UR8 ;  /* 0x000000081f1f7c20 */ /* 0x001fc80008400000 */
[----:B------:R-:W-:-:S04]  /*0bf0*/  FFMA.SAT R2, R31, R2, 0.5 ;  /* 0x3f0000001f027423 */ /* 0x000fc80000002002 */
[----:B------:R-:W-:Y:S02]  /*0c00*/  FFMA.RM R2, R2, R5, 12582913 ;  /* 0x4b40000102027423 */ /* 0x000fe40000004005 */
[----:B------:R-:W0:Y:S02]  /*0c10*/  LDC.64 R4, c[0x0][0x390] ;  /* 0x0000e400ff047b82 */ /* 0x000e240000000a00 */
[C---:B------:R-:W-:Y:S01]  /*0c20*/  FADD R6, R2.reuse, -12583039 ;  /* 0xcb40007f02067421 */ /* 0x040fe20000000000 */
[----:B------:R-:W-:-:S03]  /*0c30*/  SHF.L.U32 R0, R2, 0x17, RZ ;  /* 0x0000001702007819 */ /* 0x000fc600000006ff */
[----:B------:R-:W-:-:S04]  /*0c40*/  FFMA R6, R31, 1.4426950216293334961, -R6 ;  /* 0x3fb8aa3b1f067823 */ /* 0x000fc80000000806 */
[----:B------:R-:W-:-:S04]  /*0c50*/  FFMA R6, R31, 1.925963033500011079e-08, R6 ;  /* 0x32a570601f067823 */ /* 0x000fc80000000006 */
[----:B------:R-:W1:Y:S01]  /*0c60*/  MUFU.EX2 R7, R6 ;  /* 0x0000000600077308 */ /* 0x000e620000000800 */
[----:B0-----:R-:W-:-:S04]  /*0c70*/  IMAD.WIDE.U32 R2, R3, 0x4, R4 ;  /* 0x0000000403027825 */ /* 0x001fc800078e0004 */
[----:B-1----:R-:W-:-:S05]  /*0c80*/  FMUL R7, R0, R7 ;  /* 0x0000000700077220 */ /* 0x002fca0000400000 */
[----:B------:R-:W-:Y:S01]  /*0c90*/  STG.E desc[UR6][R2.64], R7 ;  /* 0x0000000702007986 */ /* 0x000fe2000c101906 */
[----:B------:R-:W-:Y:S05]  /*0ca0*/  EXIT ;  /* 0x000000000000794d */ /* 0x000fea0003800000 */
.L_x_22:
        /* <DEDUP_REMOVED lines=13> */
.L_x_31:


//--------------------- .text._Z4getGPfPKfjjf     --------------------------
	.section	.text._Z4getGPfPKfjjf,"ax",@progbits
	.align	128
        .global         _Z4getGPfPKfjjf
        .type           _Z4getGPfPKfjjf,@function
        .size           _Z4getGPfPKfjjf,(.L_x_32 - _Z4getGPfPKfjjf)
        .other          _Z4getGPfPKfjjf,@"STO_CUDA_ENTRY STV_DEFAULT"
_Z4getGPfPKfjjf:
.text._Z4getGPfPKfjjf:
[----:B------:R-:W-:Y:S01]  /*0000*/  LDC R1, c[0x0][0x37c] ;  /* 0x0000df00ff017b82 */ /* 0x000fe20000000800 */
[----:B------:R-:W0:Y:S07]  /*0010*/  S2R R27, SR_TID.X ;  /* 0x00000000001b7919 */ /* 0x000e2e0000002100 */
[----:B------:R-:W1:Y:S01]  /*0020*/  S2UR UR4, SR_CTAID.X ;  /* 0x00000000000479c3 */ /* 0x000e620000002500 */
[----:B------:R-:W1:Y:S01]  /*0030*/  LDCU UR5, c[0x0][0x360] ;  /* 0x00006c00ff0577ac */ /* 0x000e620008000800 */
[----:B------:R-:W2:Y:S01]  /*0040*/  S2R R9, SR_TID.Y ;  /* 0x0000000000097919 */ /* 0x000ea20000002200 */
[----:B------:R-:W3:Y:S05]  /*0050*/  LDCU UR7, c[0x0][0x364] ;  /* 0x00006c80ff0777ac */ /* 0x000eea0008000800 */
[----:B------:R-:W3:Y:S08]  /*0060*/  S2UR UR6, SR_CTAID.Y ;  /* 0x00000000000679c3 */ /* 0x000ef00000002600 */
[----:B------:R-:W4:Y:S01]  /*0070*/  LDC R0, c[0x0][0x390] ;  /* 0x0000e400ff007b82 */ /* 0x000f220000000800 */
[----:B-1----:R-:W-:-:S06]  /*0080*/  UIMAD UR4, UR4, UR5, URZ ;  /* 0x00000005040472a4 */ /* 0x002fcc000f8e02ff */
[----:B0-----:R-:W-:Y:S01]  /*0090*/  IADD3 R2, PT, PT, R27, UR4, RZ ;  /* 0x000000041b027c10 */ /* 0x001fe2000fffe0ff */
[----:B---3--:R-:W-:-:S06]  /*00a0*/  UIMAD UR5, UR6, UR7, URZ ;  /* 0x00000007060572a4 */ /* 0x008fcc000f8e02ff */
[----:B--2---:R-:W-:-:S04]  /*00b0*/  IADD3 R3, PT, PT, R9, UR5, RZ ;  /* 0x0000000509037c10 */ /* 0x004fc8000fffe0ff */
[CC--:B------:R-:W-:Y:S02]  /*00c0*/  ISETP.GT.U32.AND P0, PT, R2.reuse, R3.reuse, PT ;  /* 0x000000030200720c */ /* 0x0c0fe40003f04070 */
[----:B------:R-:W-:-:S04]  /*00d0*/  VIMNMX.U32 R5, PT, PT, R2, R3, !PT ;  /* 0x0000000302057248 */ /* 0x000fc80007fe0000 */
[----:B----4-:R-:W-:-:S13]  /*00e0*/  ISETP.GE.U32.OR P0, PT, R5, R0, P0 ;  /* 0x000000000500720c */ /* 0x010fda0000706470 */
[----:B------:R-:W-:Y:S05]  /*00f0*/  @P0 EXIT ;  /* 0x000000000000094d */ /* 0x000fea0003800000 */
[----:B------:R-:W0:Y:S01]  /*0100*/  LDC R4, c[0x0][0x394] ;  /* 0x0000e500ff047b82 */ /* 0x000e220000000800 */
[----:B------:R-:W1:Y:S01]  /*0110*/  LDCU.64 UR6, c[0x0][0x358] ;  /* 0x00006b00ff0677ac */ /* 0x000e620008000a00 */
[----:B------:R-:W-:Y:S01]  /*0120*/  HFMA2 R25, -RZ, RZ, 0, 0 ;  /* 0x00000000ff197431 */ /* 0x000fe200000001ff */
[----:B0-----:R-:W-:-:S13]  /*0130*/  ISETP.NE.AND P0, PT, R4, RZ, PT ;  /* 0x000000ff0400720c */ /* 0x001fda0003f05270 */
[----:B-1----:R-:W-:Y:S05]  /*0140*/  @!P0 BRA `(.L_x_23) ;  /* 0x00000008008c8947 */ /* 0x002fea0003800000 */
[C---:B------:R-:W-:Y:S02]  /*0150*/  ISETP.GE.U32.AND P1, PT, R4.reuse, 0x8, PT ;  /* 0x000000080400780c */ /* 0x040fe40003f26070 */
[----:B------:R-:W-:Y:S02]  /*0160*/  LOP3.LUT R6, R4, 0x7, RZ, 0xc0, !PT ;  /* 0x0000000704067812 */ /* 0x000fe400078ec0ff */
[----:B------:R-:W-:Y:S02]  /*0170*/  MOV R25, RZ ;  /* 0x000000ff00197202 */ /* 0x000fe40000000f00 */
[----:B------:R-:W-:Y:S02]  /*0180*/  ISETP.NE.AND P0, PT, R6, RZ, PT ;  /* 0x000000ff0600720c */ /* 0x000fe40003f05270 */
[----:B------:R-:W-:-:S05]  /*0190*/  MOV R7, RZ ;  /* 0x000000ff00077202 */ /* 0x000fca0000000f00 */
[----:B------:R-:W-:Y:S06]  /*01a0*/  @!P1 BRA `(.L_x_24) ;  /* 0x00000004005c9947 */ /* 0x000fec0003800000 */
[----:B------:R-:W-:Y:S01]  /*01b0*/  LOP3.LUT R7, R4, 0xfffffff8, RZ, 0xc0, !PT ;  /* 0xfffffff804077812 */ /* 0x000fe200078ec0ff */
[C---:B------:R-:W-:Y:S01]  /*01c0*/  IMAD R17, R0.reuse, 0x3, R3 ;  /* 0x0000000300117824 */ /* 0x040fe200078e0203 */
[C---:B------:R-:W-:Y:S01]  /*01d0*/  IADD3 R9, PT, PT, R0.reuse, UR5, R9 ;  /* 0x0000000500097c10 */ /* 0x040fe2000fffe009 */
[C---:B------:R-:W-:Y:S01]  /*01e0*/  IMAD R23, R0.reuse, 0x5, R3 ;  /* 0x0000000500177824 */ /* 0x040fe200078e0203 */
[C---:B------:R-:W-:Y:S01]  /*01f0*/  IADD3 R27, PT, PT, R0.reuse, UR4, R27 ;  /* 0x00000004001b7c10 */ /* 0x040fe2000fffe01b */
[C-C-:B------:R-:W-:Y:S01]  /*0200*/  IMAD R24, R0.reuse, 0x6, R3.reuse ;  /* 0x0000000600187824 */ /* 0x140fe200078e0203 */
[CC--:B------:R-:W-:Y:S01]  /*0210*/  LEA R16, R0.reuse, R3.reuse, 0x1 ;  /* 0x0000000300107211 */ /* 0x0c0fe200078e08ff */
[C---:B------:R-:W-:Y:S01]  /*0220*/  IMAD R14, R0.reuse, 0x7, R3 ;  /* 0x00000007000e7824 */ /* 0x040fe200078e0203 */
[C---:B------:R-:W-:Y:S01]  /*0230*/  LEA R22, R0.reuse, R3, 0x2 ;  /* 0x0000000300167211 */ /* 0x040fe200078e10ff */
        /* <DEDUP_REMOVED lines=10> */
.L_x_25:
[----:B------:R-:W0:Y:S02]  /*02e0*/  LDC.64 R18, c[0x0][0x388] ;  /* 0x0000e200ff127b82 */ /* 0x000e240000000a00 */
[----:B0-----:R-:W-:-:S04]  /*02f0*/  IMAD.WIDE.U32 R30, R26, 0x4, R18 ;  /* 0x000000041a1e7825 */ /* 0x001fc800078e0012 */
[--C-:B------:R-:W-:Y:S01]  /*0300*/  IMAD.WIDE.U32 R20, R5, 0x4, R18.reuse ;  /* 0x0000000405147825 */ /* 0x100fe200078e0012 */
[----:B------:R0:W2:Y:S04]  /*0310*/  LDG.E R32, desc[UR6][R30.64] ;  /* 0x000000061e207981 */ /* 0x0000a8000c1e1900 */
[----:B------:R1:W2:Y:S01]  /*0320*/  LDG.E R35, desc[UR6][R20.64] ;  /* 0x0000000614237981 */ /* 0x0002a2000c1e1900 */
[----:B0-----:R-:W-:-:S04]  /*0330*/  IMAD.WIDE.U32 R30, R27, 0x4, R18 ;  /* 0x000000041b1e7825 */ /* 0x001fc800078e0012 */
[--C-:B-1----:R-:W-:Y:S01]  /*0340*/  IMAD.WIDE.U32 R20, R9, 0x4, R18.reuse ;  /* 0x0000000409147825 */ /* 0x102fe200078e0012 */
[----:B------:R0:W3:Y:S04]  /*0350*/  LDG.E R28, desc[UR6][R30.64] ;  /* 0x000000061e1c7981 */ /* 0x0000e8000c1e1900 */
[----:B------:R1:W3:Y:S01]  /*0360*/  LDG.E R33, desc[UR6][R20.64] ;  /* 0x0000000614217981 */ /* 0x0002e2000c1e1900 */
[----:B0-----:R-:W-:-:S04]  /*0370*/  IMAD.WIDE.U32 R30, R8, 0x4, R18 ;  /* 0x00000004081e7825 */ /* 0x001fc800078e0012 */
[--C-:B-1----:R-:W-:Y:S01]  /*0380*/  IMAD.WIDE.U32 R20, R16, 0x4, R18.reuse ;  /* 0x0000000410147825 */ /* 0x102fe200078e0012 */
[----:B------:R-:W4:Y:S04]  /*0390*/  LDG.E R36, desc[UR6][R30.64] ;  /* 0x000000061e247981 */ /* 0x000f28000c1e1900 */
[----:B------:R0:W4:Y:S02]  /*03a0*/  LDG.E R37, desc[UR6][R20.64] ;  /* 0x0000000614257981 */ /* 0x000124000c1e1900 */
[----:B0-----:R-:W-:-:S04]  /*03b0*/  IMAD.WIDE.U32 R20, R17, 0x4, R18 ;  /* 0x0000000411147825 */ /* 0x001fc800078e0012 */
[----:B--2---:R-:W-:Y:S01]  /*03c0*/  FADD R32, R32, -R35 ;  /* 0x8000002320207221 */ /* 0x004fe20000000000 */
[----:B------:R-:W-:-:S06]  /*03d0*/  IMAD.WIDE.U32 R34, R10, 0x4, R18 ;  /* 0x000000040a227825 */ /* 0x000fcc00078e0012 */
[----:B------:R-:W2:Y:S04]  /*03e0*/  LDG.E R34, desc[UR6][R34.64] ;  /* 0x0000000622227981 */ /* 0x000ea8000c1e1900 */
[----:B------:R0:W2:Y:S01]  /*03f0*/  LDG.E R35, desc[UR6][R20.64] ;  /* 0x0000000614237981 */ /* 0x0000a2000c1e1900 */
[----:B------:R-:W-:Y:S01]  /*0400*/  FFMA R25, R32, R32, R25 ;  /* 0x0000002020197223 */ /* 0x000fe20000000019 */
[----:B---3--:R-:W-:Y:S01]  /*0410*/  FADD R28, R28, -R33 ;  /* 0x800000211c1c7221 */ /* 0x008fe20000000000 */
[----:B------:R-:W-:-:S04]  /*0420*/  IMAD.WIDE.U32 R30, R22, 0x4, R18 ;  /* 0x00000004161e7825 */ /* 0x000fc800078e0012 */
[----:B------:R-:W-:Y:S01]  /*0430*/  FFMA R25, R28, R28, R25 ;  /* 0x0000001c1c197223 */ /* 0x000fe20000000019 */
[----:B0-----:R-:W-:-:S04]  /*0440*/  IMAD.WIDE.U32 R20, R12, 0x4, R18 ;  /* 0x000000040c147825 */ /* 0x001fc800078e0012 */
[----:B----4-:R-:W-:Y:S01]  /*0450*/  FADD R28, R36, -R37 ;  /* 0x80000025241c7221 */ /* 0x010fe20000000000 */
[----:B------:R-:W-:-:S04]  /*0460*/  IMAD.WIDE.U32 R32, R11, 0x4, R18 ;  /* 0x000000040b207825 */ /* 0x000fc800078e0012 */
[----:B------:R-:W-:Y:S02]  /*0470*/  FFMA R37, R28, R28, R25 ;  /* 0x0000001c1c257223 */ /* 0x000fe40000000019 */
[----:B------:R-:W3:Y:S04]  /*0480*/  LDG.E R25, desc[UR6][R30.64] ;  /* 0x000000061e197981 */ /* 0x000ee8000c1e1900 */
[----:B------:R0:W3:Y:S04]  /*0490*/  LDG.E R28, desc[UR6][R32.64] ;  /* 0x00000006201c7981 */ /* 0x0000e8000c1e1900 */
[----:B------:R1:W4:Y:S01]  /*04a0*/  LDG.E R31, desc[UR6][R20.64] ;  /* 0x00000006141f7981 */ /* 0x000322000c1e1900 */
[----:B0-----:R-:W-:-:S04]  /*04b0*/  IMAD.WIDE.U32 R32, R23, 0x4, R18 ;  /* 0x0000000417207825 */ /* 0x001fc800078e0012 */
[----:B-1----:R-:W-:Y:S02]  /*04c0*/  IMAD.WIDE.U32 R20, R13, 0x4, R18 ;  /* 0x000000040d147825 */ /* 0x002fe400078e0012 */
[----:B------:R-:W4:Y:S02]  /*04d0*/  LDG.E R32, desc[UR6][R32.64] ;  /* 0x0000000620207981 */ /* 0x000f24000c1e1900 */
[----:B--2---:R-:W-:Y:S02]  /*04e0*/  FADD R36, R34, -R35 ;  /* 0x8000002322247221 */ /* 0x004fe40000000000 */
[----:B------:R0:W2:Y:S02]  /*04f0*/  LDG.E R34, desc[UR6][R20.64] ;  /* 0x0000000614227981 */ /* 0x0000a4000c1e1900 */
[----:B0-----:R-:W-:-:S05]  /*0500*/  IMAD.WIDE.U32 R20, R24, 0x4, R18 ;  /* 0x0000000418147825 */ /* 0x001fca00078e0012 */
[----:B------:R0:W2:Y:S01]  /*0510*/  LDG.E R35, desc[UR6][R20.64] ;  /* 0x0000000614237981 */ /* 0x0000a2000c1e1900 */
[----:B------:R-:W-:Y:S01]  /*0520*/  FFMA R30, R36, R36, R37 ;  /* 0x00000024241e7223 */ /* 0x000fe20000000025 */
[----:B0-----:R-:W-:-:S04]  /*0530*/  IMAD.WIDE.U32 R20, R15, 0x4, R18 ;  /* 0x000000040f147825 */ /* 0x001fc800078e0012 */
[----:B------:R-:W-:Y:S01]  /*0540*/  IMAD.WIDE.U32 R18, R14, 0x4, R18 ;  /* 0x000000040e127825 */ /* 0x000fe200078e0012 */
[----:B------:R-:W5:Y:S05]  /*0550*/  LDG.E R36, desc[UR6][R20.64] ;  /* 0x0000000614247981 */ /* 0x000f6a000c1e1900 */
[----:B------:R-:W5:Y:S01]  /*0560*/  LDG.E R19, desc[UR6][R18.64] ;  /* 0x0000000612137981 */ /* 0x000f62000c1e1900 */
[----:B------:R-:W-:Y:S01]  /*0570*/  IADD3 R29, PT, PT, R29, 0x8, RZ ;  /* 0x000000081d1d7810 */ /* 0x000fe20007ffe0ff */
[----:B---3--:R-:W-:-:S03]  /*0580*/  FADD R25, R28, -R25 ;  /* 0x800000191c197221 */ /* 0x008fc60000000000 */
[----:B------:R-:W-:Y:S01]  /*0590*/  ISETP.NE.AND P1, PT, R29, RZ, PT ;  /* 0x000000ff1d00720c */ /* 0x000fe20003f25270 */
[----:B------:R-:W-:Y:S01]  /*05a0*/  FFMA R30, R25, R25, R30 ;  /* 0x00000019191e7223 */ /* 0x000fe2000000001e */
[----:B----4-:R-:W-:-:S04]  /*05b0*/  FADD R31, R31, -R32 ;  /* 0x800000201f1f7221 */ /* 0x010fc80000000000 */
[----:B------:R-:W-:Y:S01]  /*05c0*/  FFMA R30, R31, R31, R30 ;  /* 0x0000001f1f1e7223 */ /* 0x000fe2000000001e */
[C---:B------:R-:W-:Y:S02]  /*05d0*/  LEA R26, R0.reuse, R26, 0x3 ;  /* 0x0000001a001a7211 */ /* 0x040fe400078e18ff */
[C---:B------:R-:W-:Y:S02]  /*05e0*/  LEA R5, R0.reuse, R5, 0x3 ;  /* 0x0000000500057211 */ /* 0x040fe400078e18ff */
[C---:B------:R-:W-:Y:S02]  /*05f0*/  LEA R27, R0.reuse, R27, 0x3 ;  /* 0x0000001b001b7211 */ /* 0x040fe400078e18ff */
[C---:B------:R-:W-:Y:S02]  /*0600*/  LEA R9, R0.reuse, R9, 0x3 ;  /* 0x0000000900097211 */ /* 0x040fe400078e18ff */
[C---:B------:R-:W-:Y:S02]  /*0610*/  LEA R8, R0.reuse, R8, 0x3 ;  /* 0x0000000800087211 */ /* 0x040fe400078e18ff */
[----:B------:R-:W-:-:S02]  /*0620*/  LEA R16, R0, R16, 0x3 ;  /* 0x0000001000107211 */ /* 0x000fc400078e18ff */
        /* <DEDUP_REMOVED lines=9> */
[----:B------:R-:W-:Y:S01]  /*06c0*/  LEA R15, R0, R15, 0x3 ;  /* 0x0000000f000f7211 */ /* 0x000fe200078e18ff */
[----:B--2---:R-:W-:-:S04]  /*06d0*/  FADD R35, R34, -R35 ;  /* 0x8000002322237221 */ /* 0x004fc80000000000 */
[----:B------:R-:W-:Y:S01]  /*06e0*/  FFMA R30, R35, R35, R30 ;  /* 0x00000023231e7223 */ /* 0x000fe2000000001e */
[----:B-----5:R-:W-:-:S04]  /*06f0*/  FADD R25, R36, -R19 ;  /* 0x8000001324197221 */ /* 0x020fc80000000000 */
[----:B------:R-:W-:Y:S01]  /*0700*/  FFMA R25, R25, R25, R30 ;  /* 0x0000001919197223 */ /* 0x000fe2000000001e */
[----:B------:R-:W-:Y:S06]  /*0710*/  @P1 BRA `(.L_x_25) ;  /* 0xfffffff800f01947 */ /* 0x000fec000383ffff */
.L_x_24:
[----:B------:R-:W-:Y:S05]  /*0720*/  @!P0 BRA `(.L_x_23) ;  /* 0x0000000400148947 */ /* 0x000fea0003800000 */
[----:B------:R-:W-:Y:S02]  /*0730*/  ISETP.GE.U32.AND P0, PT, R6, 0x4, PT ;  /* 0x000000040600780c */ /* 0x000fe40003f06070 */
[----:B------:R-:W-:-:S04]  /*0740*/  LOP3.LUT R22, R4, 0x3, RZ, 0xc0, !PT ;  /* 0x0000000304167812 */ /* 0x000fc800078ec0ff */
[----:B------:R-:W-:-:S07]  /*0750*/  ISETP.NE.AND P1, PT, R22, RZ, PT ;  /* 0x000000ff1600720c */ /* 0x000fce0003f25270 */
[----:B------:R-:W-:Y:S06]  /*0760*/  @!P0 BRA `(.L_x_26) ;  /* 0x0000000000888947 */ /* 0x000fec0003800000 */
[----:B------:R-:W0:Y:S01]  /*0770*/  LDC.64 R8, c[0x0][0x388] ;  /* 0x0000e200ff087b82 */ /* 0x000e220000000a00 */
[CC--:B------:R-:W-:Y:S02]  /*0780*/  IMAD R15, R7.reuse, R0.reuse, R3 ;  /* 0x00000000070f7224 */ /* 0x0c0fe400078e0203 */
[----:B------:R-:W-:-:S03]  /*0790*/  IMAD R5, R7, R0, R2 ;  /* 0x0000000007057224 */ /* 0x000fc600078e0202 */
[-C--:B------:R-:W-:Y:S02]  /*07a0*/  IADD3 R21, PT, PT, R15, R0.reuse, RZ ;  /* 0x000000000f157210 */ /* 0x080fe40007ffe0ff */
[-C--:B------:R-:W-:Y:S02]  /*07b0*/  IADD3 R11, PT, PT, R5, R0.reuse, RZ ;  /* 0x00000000050b7210 */ /* 0x080fe40007ffe0ff */
[-C--:B------:R-:W-:Y:S02]  /*07c0*/  IADD3 R27, PT, PT, R21, R0.reuse, RZ ;  /* 0x00000000151b7210 */ /* 0x080fe40007ffe0ff */
[----:B------:R-:W-:Y:S01]  /*07d0*/  IADD3 R23, PT, PT, R11, R0, RZ ;  /* 0x000000000b177210 */ /* 0x000fe20007ffe0ff */
[----:B0-----:R-:W-:-:S04]  /*07e0*/  IMAD.WIDE.U32 R12, R5, 0x4, R8 ;  /* 0x00000004050c7825 */ /* 0x001fc800078e0008 */
[--C-:B------:R-:W-:Y:S01]  /*07f0*/  IMAD.WIDE.U32 R14, R15, 0x4, R8.reuse ;  /* 0x000000040f0e7825 */ /* 0x100fe200078e0008 */
[----:B------:R0:W2:Y:S03]  /*0800*/  LDG.E R5, desc[UR6][R12.64] ;  /* 0x000000060c057981 */ /* 0x0000a6000c1e1900 */
[--C-:B------:R-:W-:Y:S02]  /*0810*/  IMAD.WIDE.U32 R16, R11, 0x4, R8.reuse ;  /* 0x000000040b107825 */ /* 0x100fe400078e0008 */
[----:B------:R-:W2:Y:S02]  /*0820*/  LDG.E R14, desc[UR6][R14.64] ;  /* 0x000000060e0e7981 */ /* 0x000ea4000c1e1900 */
[--C-:B------:R-:W-:Y:S02]  /*0830*/  IMAD.WIDE.U32 R18, R21, 0x4, R8.reuse ;  /* 0x0000000415127825 */ /* 0x100fe400078e0008 */
[----:B------:R-:W3:Y:S01]  /*0840*/  LDG.E R16, desc[UR6][R16.64] ;  /* 0x0000000610107981 */ /* 0x000ee2000c1e1900 */
[-C--:B0-----:R-:W-:Y:S01]  /*0850*/  IADD3 R13, PT, PT, R23, R0.reuse, RZ ;  /* 0x00000000170d7210 */ /* 0x081fe20007ffe0ff */
[C-C-:B------:R-:W-:Y:S01]  /*0860*/  IMAD.WIDE.U32 R10, R27.reuse, 0x4, R8.reuse ;  /* 0x000000041b0a7825 */ /* 0x140fe200078e0008 */
[----:B------:R-:W-:Y:S01]  /*0870*/  IADD3 R27, PT, PT, R27, R0, RZ ;  /* 0x000000001b1b7210 */ /* 0x000fe20007ffe0ff */
[----:B------:R-:W3:Y:S02]  /*0880*/  LDG.E R19, desc[UR6][R18.64] ;  /* 0x0000000612137981 */ /* 0x000ee4000c1e1900 */
[----:B------:R-:W-:-:S02]  /*0890*/  IMAD.WIDE.U32 R20, R23, 0x4, R8 ;  /* 0x0000000417147825 */ /* 0x000fc400078e0008 */
[----:B------:R-:W4:Y:S02]  /*08a0*/  LDG.E R11, desc[UR6][R10.64] ;  /* 0x000000060a0b7981 */ /* 0x000f24000c1e1900 */
[--C-:B------:R-:W-:Y:S02]  /*08b0*/  IMAD.WIDE.U32 R12, R13, 0x4, R8.reuse ;  /* 0x000000040d0c7825 */ /* 0x100fe400078e0008 */
[----:B------:R-:W4:Y:S02]  /*08c0*/  LDG.E R20, desc[UR6][R20.64] ;  /* 0x0000000614147981 */ /* 0x000f24000c1e1900 */
[----:B------:R-:W-:Y:S02]  /*08d0*/  IMAD.WIDE.U32 R8, R27, 0x4, R8 ;  /* 0x000000041b087825 */ /* 0x000fe400078e0008 */
        /* <DEDUP_REMOVED lines=11> */
.L_x_26:
[----:B------:R-:W-:Y:S05]  /*0990*/  @!P1 BRA `(.L_x_23) ;  /* 0x0000000000789947 */ /* 0x000fea0003800000 */
[----:B------:R-:W-:Y:S02]  /*09a0*/  ISETP.NE.AND P0, PT, R22, 0x1, PT ;  /* 0x000000011600780c */ /* 0x000fe40003f05270 */
[----:B------:R-:W-:-:S04]  /*09b0*/  LOP3.LUT R4, R4, 0x1, RZ, 0xc0, !PT ;  /* 0x0000000104047812 */ /* 0x000fc800078ec0ff */
[----:B------:R-:W-:-:S07]  /*09c0*/  ISETP.NE.U32.AND P1, PT, R4, 0x1, PT ;  /* 0x000000010400780c */ /* 0x000fce0003f25070 */
[----:B------:R-:W0:Y:S01]  /*09d0*/  @P0 LDC.64 R8, c[0x0][0x388] ;  /* 0x0000e200ff080b82 */ /* 0x000e220000000a00 */
[CC--:B------:R-:W-:Y:S02]  /*09e0*/  @P0 IMAD R13, R7.reuse, R0.reuse, R2 ;  /* 0x00000000070d0224 */ /* 0x0c0fe400078e0202 */
[CC--:B------:R-:W-:Y:S01]  /*09f0*/  @P0 IMAD R15, R7.reuse, R0.reuse, R3 ;  /* 0x00000000070f0224 */ /* 0x0c0fe200078e0203 */
[----:B------:R-:W-:Y:S02]  /*0a00*/  @P0 IADD3 R7, PT, PT, R7, 0x2, RZ ;  /* 0x0000000207070810 */ /* 0x000fe40007ffe0ff */
[-C--:B------:R-:W-:Y:S02]  /*0a10*/  @P0 IADD3 R17, PT, PT, R13, R0.reuse, RZ ;  /* 0x000000000d110210 */ /* 0x080fe40007ffe0ff */
[----:B------:R-:W1:Y:S01]  /*0a20*/  @!P1 LDC.64 R4, c[0x0][0x388] ;  /* 0x0000e200ff049b82 */ /* 0x000e620000000a00 */
[----:B------:R-:W-:Y:S01]  /*0a30*/  @P0 IADD3 R19, PT, PT, R15, R0, RZ ;  /* 0x000000000f130210 */ /* 0x000fe20007ffe0ff */
[----:B0-----:R-:W-:-:S04]  /*0a40*/  @P0 IMAD.WIDE.U32 R10, R13, 0x4, R8 ;  /* 0x000000040d0a0825 */ /* 0x001fc800078e0008 */
[--C-:B------:R-:W-:Y:S02]  /*0a50*/  @P0 IMAD.WIDE.U32 R12, R15, 0x4, R8.reuse ;  /* 0x000000040f0c0825 */ /* 0x100fe400078e0008 */
[----:B------:R-:W2:Y:S02]  /*0a60*/  @P0 LDG.E R10, desc[UR6][R10.64] ;  /* 0x000000060a0a0981 */ /* 0x000ea4000c1e1900 */
[--C-:B------:R-:W-:Y:S02]  /*0a70*/  @P0 IMAD.WIDE.U32 R14, R17, 0x4, R8.reuse ;  /* 0x00000004110e0825 */ /* 0x100fe400078e0008 */
[----:B------:R-:W2:Y:S02]  /*0a80*/  @P0 LDG.E R13, desc[UR6][R12.64] ;  /* 0x000000060c0d0981 */ /* 0x000ea4000c1e1900 */
[----:B------:R-:W-:Y:S02]  /*0a90*/  @P0 IMAD.WIDE.U32 R8, R19, 0x4, R8 ;  /* 0x0000000413080825 */ /* 0x000fe400078e0008 */
[----:B------:R-:W3:Y:S02]  /*0aa0*/  @P0 LDG.E R14, desc[UR6][R14.64] ;  /* 0x000000060e0e0981 */ /* 0x000ee4000c1e1900 */
[----:B------:R-:W-:-:S02]  /*0ab0*/  @!P1 IMAD R17, R7, R0, R2 ;  /* 0x0000000007119224 */ /* 0x000fc400078e0202 */
[----:B------:R-:W-:Y:S01]  /*0ac0*/  @!P1 IMAD R19, R7, R0, R3 ;  /* 0x0000000007139224 */ /* 0x000fe200078e0203 */
[----:B------:R-:W3:Y:S01]  /*0ad0*/  @P0 LDG.E R9, desc[UR6][R8.64] ;  /* 0x0000000608090981 */ /* 0x000ee2000c1e1900 */
[----:B-1----:R-:W-:-:S04]  /*0ae0*/  @!P1 IMAD.WIDE.U32 R6, R17, 0x4, R4 ;  /* 0x0000000411069825 */ /* 0x002fc800078e0004 */
[----:B------:R-:W-:Y:S02]  /*0af0*/  @!P1 IMAD.WIDE.U32 R4, R19, 0x4, R4 ;  /* 0x0000000413049825 */ /* 0x000fe400078e0004 */
[----:B------:R-:W4:Y:S04]  /*0b00*/  @!P1 LDG.E R6, desc[UR6][R6.64] ;  /* 0x0000000606069981 */ /* 0x000f28000c1e1900 */
[----:B------:R-:W4:Y:S01]  /*0b10*/  @!P1 LDG.E R5, desc[UR6][R4.64] ;  /* 0x0000000604059981 */ /* 0x000f22000c1e1900 */
[----:B--2---:R-:W-:-:S04]  /*0b20*/  @P0 FADD R10, R10, -R13 ;  /* 0x8000000d0a0a0221 */ /* 0x004fc80000000000 */
[----:B------:R-:W-:Y:S01]  /*0b30*/  @P0 FFMA R10, R10, R10, R25 ;  /* 0x0000000a0a0a0223 */ /* 0x000fe20000000019 */
[----:B---3--:R-:W-:-:S04]  /*0b40*/  @P0 FADD R11, R14, -R9 ;  /* 0x800000090e0b0221 */ /* 0x008fc80000000000 */
[----:B------:R-:W-:Y:S01]  /*0b50*/  @P0 FFMA R25, R11, R11, R10 ;  /* 0x0000000b0b190223 */ /* 0x000fe2000000000a */
[----:B----4-:R-:W-:-:S04]  /*0b60*/  @!P1 FADD R10, R6, -R5 ;  /* 0x80000005060a9221 */ /* 0x010fc80000000000 */
[----:B------:R-:W-:-:S07]  /*0b70*/  @!P1 FFMA R25, R10, R10, R25 ;  /* 0x0000000a0a199223 */ /* 0x000fce0000000019 */
.L_x_23:
[----:B------:R-:W0:Y:S01]  /*0b80*/  LDCU UR8, c[0x0][0x398] ;  /* 0x00007300ff0877ac */ /* 0x000e220008000800 */
[----:B------:R-:W-:Y:S01]  /*0b90*/  MOV R4, 0x3bbb989d ;  /* 0x3bbb989d00047802 */ /* 0x000fe20000000f00 */
[-C--:B------:R-:W-:Y:S01]  /*0ba0*/  IMAD R9, R2, R0.reuse, R3 ;  /* 0x0000000002097224 */ /* 0x080fe200078e0203 */
[----:B------:R-:W-:Y:S01]  /*0bb0*/  MOV R5, 0x437c0000 ;  /* 0x437c000000057802 */ /* 0x000fe20000000f00 */
[----:B------:R-:W-:Y:S02]  /*0bc0*/  IMAD R11, R3, R0, R2 ;  /* 0x00000000030b7224 */ /* 0x000fe400078e0202 */
        /* <DEDUP_REMOVED lines=10> */
[----:B------:R-:W-:-:S04]  /*0c70*/  IMAD.WIDE.U32 R4, R11, 0x4, R4 ;  /* 0x000000040b047825 */ /* 0x000fc800078e0004 */
[----:B-1----:R-:W-:-:S05]  /*0c80*/  FMUL R7, R6, R7 ;  /* 0x0000000706077220 */ /* 0x002fca0000400000 */
[----:B------:R-:W-:Y:S04]  /*0c90*/  STG.E desc[UR6][R2.64], R7 ;  /* 0x0000000702007986 */ /* 0x000fe8000c101906 */
[----:B------:R-:W-:Y:S01]  /*0ca0*/  STG.E desc[UR6][R4.64], R7 ;  /* 0x0000000704007986 */ /* 0x000fe2000c101906 */
[----:B------:R-:W-:Y:S05]  /*0cb0*/  EXIT ;  /* 0x000000000000794d */ /* 0x000fea0003800000 */
.L_x_27:
        /* <DEDUP_REMOVED lines=12> */
.L_x_32:


//--------------------- .text._Z7sumRowsPKfRKjS2_Pf --------------------------
	.section	.text._Z7sumRowsPKfRKjS2_Pf,"ax",@progbits
	.align	128
        .global         _Z7sumRowsPKfRKjS2_Pf
        .type           _Z7sumRowsPKfRKjS2_Pf,@function
        .size           _Z7sumRowsPKfRKjS2_Pf,(.L_x_33 - _Z7sumRowsPKfRKjS2_Pf)
        .other          _Z7sumRowsPKfRKjS2_Pf,@"STO_CUDA_ENTRY STV_DEFAULT"
_Z7sumRowsPKfRKjS2_Pf:
.text._Z7sumRowsPKfRKjS2_Pf:
[----:B------:R-:W-:Y:S01]  /*0000*/  LDC R1, c[0x0][0x37c] ;  /* 0x0000df00ff017b82 */ /* 0x000fe20000000800 */
[----:B------:R-:W-:Y:S05]  /*0010*/  EXIT ;  /* 0x000000000000794d */ /* 0x000fea0003800000 */
.L_x_28:
        /* <DEDUP_REMOVED lines=14> */
.L_x_33:


//--------------------- .nv.global.init           --------------------------
	.section	.nv.global.init,"aw",@progbits
.nv.global.init:
	.type		$str,@object
	.size		$str,(.L_0 - $str)
$str:
        /*0000*/ 	.byte	0x50, 0x5b, 0x25, 0x64, 0x2c, 0x25, 0x64, 0x20, 0x3d, 0x20, 0x25, 0x64, 0x5d, 0x20, 0x3d, 0x20
        /*0010*/ 	.byte	0x25, 0x66, 0x20, 0x2f, 0x20, 0x25, 0x66, 0x20, 0x3d, 0x20, 0x25, 0x66, 0x0a, 0x00
.L_0:


//--------------------- .nv.shared.reserved.0     --------------------------
	.section	.nv.shared.reserved.0,"aw",@nobits
	.weak		__nv_reservedSMEM_offset_0_alias
	.size		__nv_reservedSMEM_offset_0_alias, 0, 64
	.other		__nv_reservedSMEM_offset_0_alias,@"STO_CUDA_RESERVED_SHARED STV_DEFAULT"
__nv_reservedSMEM_offset_0_alias:
	.zero		0
	.zero		64


//--------------------- .nv.constant0._Z4getPPKfS0_Pfjjf --------------------------
	.section	.nv.constant0._Z4getPPKfS0_Pfjjf,"a",@progbits
	.sectionflags	@""
	.align	4
.nv.constant0._Z4getPPKfS0_Pfjjf:
	.zero		932


//--------------------- .nv.constant0._Z12getNumeratorPKfS0_Pfjjjf --------------------------
	.section	.nv.constant0._Z12getNumeratorPKfS0_Pfjjjf,"a",@progbits
	.sectionflags	@""
	.align	4
.nv.constant0._Z12getNumeratorPKfS0_Pfjjjf:
	.zero		936


//--------------------- .nv.constant0._Z4getGPfPKfjjf --------------------------
	.section	.nv.constant0._Z4getGPfPKfjjf,"a",@progbits
	.sectionflags	@""
	.align	4
.nv.constant0._Z4getGPfPKfjjf:
	.zero		924


//--------------------- .nv.constant0._Z7sumRowsPKfRKjS2_Pf --------------------------
	.section	.nv.constant0._Z7sumRowsPKfRKjS2_Pf,"a",@progbits
	.sectionflags	@""
	.align	4
.nv.constant0._Z7sumRowsPKfRKjS2_Pf:
	.zero		928


//--------------------- SYMBOLS --------------------------

	.type		.nv.reservedSmem.offset0,@object
	.size		.nv.reservedSmem.offset0,0x4
	.type		vprintf,@function
